//
// Generated by NVIDIA NVVM Compiler
//
// Compiler Build ID: CL-36424714
// Cuda compilation tools, release 13.0, V13.0.88
// Based on NVVM 20.0.0
//

.version 9.0
.target sm_100
.address_size 64

	// .globl	_Z8matmul_0PfS_S_
// _ZZ8matmul_sPfS_S_E2sa has been demoted
// _ZZ8matmul_sPfS_S_E2sb has been demoted
// _ZZ8matmul_2PfS_S_E2sa has been demoted
// _ZZ8matmul_2PfS_S_E2sb has been demoted
// _ZZ8matmul_3PfS_S_E2sa has been demoted
// _ZZ8matmul_3PfS_S_E2sb has been demoted
// _ZZ8matmul_4PfS_S_E2sa has been demoted
// _ZZ8matmul_4PfS_S_E2sb has been demoted
// _ZZ8matmul_5PfS_S_E2sa has been demoted
// _ZZ8matmul_5PfS_S_E2sb has been demoted

.visible .entry _Z8matmul_0PfS_S_(
	.param .u64 .ptr .align 1 _Z8matmul_0PfS_S__param_0,
	.param .u64 .ptr .align 1 _Z8matmul_0PfS_S__param_1,
	.param .u64 .ptr .align 1 _Z8matmul_0PfS_S__param_2
)
{
	.reg .pred 	%p<5>;
	.reg .b32 	%r<18>;
	.reg .b32 	%f<52>;
	.reg .b64 	%rd<21>;

	ld.param.u64 	%rd6, [_Z8matmul_0PfS_S__param_0];
	ld.param.u64 	%rd7, [_Z8matmul_0PfS_S__param_1];
	ld.param.u64 	%rd5, [_Z8matmul_0PfS_S__param_2];
	cvta.to.global.u64 	%rd8, %rd7;
	cvta.to.global.u64 	%rd9, %rd6;
	mov.u32 	%r8, %ctaid.y;
	mov.u32 	%r9, %ntid.y;
	mov.u32 	%r10, %tid.y;
	mad.lo.s32 	%r1, %r8, %r9, %r10;
	mov.u32 	%r11, %ctaid.x;
	mov.u32 	%r12, %ntid.x;
	mov.u32 	%r13, %tid.x;
	mad.lo.s32 	%r2, %r11, %r12, %r13;
	mul.wide.u32 	%rd10, %r9, %r8;
	cvt.u64.u32 	%rd11, %r10;
	add.s64 	%rd12, %rd10, %rd11;
	shl.b64 	%rd13, %rd12, 14;
	add.s64 	%rd14, %rd13, %rd9;
	add.s64 	%rd20, %rd14, 32;
	add.s64 	%rd2, %rd8, 65536;
	mov.f32 	%f51, 0f00000000;
	mov.b32 	%r17, 0;
	mov.u32 	%r16, %r2;
$L__BB0_1:
	mul.wide.s32 	%rd15, %r16, 4;
	add.s64 	%rd16, %rd2, %rd15;
	ld.global.f32 	%f4, [%rd20+-32];
	ld.global.f32 	%f5, [%rd16+-65536];
	fma.rn.f32 	%f6, %f4, %f5, %f51;
	ld.global.f32 	%f7, [%rd20+-28];
	ld.global.f32 	%f8, [%rd16+-57344];
	fma.rn.f32 	%f9, %f7, %f8, %f6;
	ld.global.f32 	%f10, [%rd20+-24];
	ld.global.f32 	%f11, [%rd16+-49152];
	fma.rn.f32 	%f12, %f10, %f11, %f9;
	ld.global.f32 	%f13, [%rd20+-20];
	ld.global.f32 	%f14, [%rd16+-40960];
	fma.rn.f32 	%f15, %f13, %f14, %f12;
	ld.global.f32 	%f16, [%rd20+-16];
	ld.global.f32 	%f17, [%rd16+-32768];
	fma.rn.f32 	%f18, %f16, %f17, %f15;
	ld.global.f32 	%f19, [%rd20+-12];
	ld.global.f32 	%f20, [%rd16+-24576];
	fma.rn.f32 	%f21, %f19, %f20, %f18;
	ld.global.f32 	%f22, [%rd20+-8];
	ld.global.f32 	%f23, [%rd16+-16384];
	fma.rn.f32 	%f24, %f22, %f23, %f21;
	ld.global.f32 	%f25, [%rd20+-4];
	ld.global.f32 	%f26, [%rd16+-8192];
	fma.rn.f32 	%f27, %f25, %f26, %f24;
	ld.global.f32 	%f28, [%rd20];
	ld.global.f32 	%f29, [%rd16];
	fma.rn.f32 	%f30, %f28, %f29, %f27;
	ld.global.f32 	%f31, [%rd20+4];
	ld.global.f32 	%f32, [%rd16+8192];
	fma.rn.f32 	%f33, %f31, %f32, %f30;
	ld.global.f32 	%f34, [%rd20+8];
	ld.global.f32 	%f35, [%rd16+16384];
	fma.rn.f32 	%f36, %f34, %f35, %f33;
	ld.global.f32 	%f37, [%rd20+12];
	ld.global.f32 	%f38, [%rd16+24576];
	fma.rn.f32 	%f39, %f37, %f38, %f36;
	ld.global.f32 	%f40, [%rd20+16];
	ld.global.f32 	%f41, [%rd16+32768];
	fma.rn.f32 	%f42, %f40, %f41, %f39;
	ld.global.f32 	%f43, [%rd20+20];
	ld.global.f32 	%f44, [%rd16+40960];
	fma.rn.f32 	%f45, %f43, %f44, %f42;
	ld.global.f32 	%f46, [%rd20+24];
	ld.global.f32 	%f47, [%rd16+49152];
	fma.rn.f32 	%f48, %f46, %f47, %f45;
	ld.global.f32 	%f49, [%rd20+28];
	ld.global.f32 	%f50, [%rd16+57344];
	fma.rn.f32 	%f51, %f49, %f50, %f48;
	add.s32 	%r17, %r17, 16;
	add.s64 	%rd20, %rd20, 64;
	add.s32 	%r16, %r16, 32768;
	setp.ne.s32 	%p1, %r17, 4096;
	@%p1 bra 	$L__BB0_1;
	setp.gt.u32 	%p2, %r1, 2559;
	setp.gt.s32 	%p3, %r2, 2047;
	or.pred  	%p4, %p2, %p3;
	@%p4 bra 	$L__BB0_4;
	shl.b32 	%r14, %r1, 11;
	add.s32 	%r15, %r14, %r2;
	cvta.to.global.u64 	%rd17, %rd5;
	mul.wide.s32 	%rd18, %r15, 4;
	add.s64 	%rd19, %rd17, %rd18;
	st.global.f32 	[%rd19], %f51;
$L__BB0_4:
	ret;

}
	// .globl	_Z8matmul_sPfS_S_
.visible .entry _Z8matmul_sPfS_S_(
	.param .u64 .ptr .align 1 _Z8matmul_sPfS_S__param_0,
	.param .u64 .ptr .align 1 _Z8matmul_sPfS_S__param_1,
	.param .u64 .ptr .align 1 _Z8matmul_sPfS_S__param_2
)
{
	.reg .pred 	%p<5>;
	.reg .b32 	%r<37>;
	.reg .b32 	%f<104>;
	.reg .b64 	%rd<21>;
	// demoted variable
	.shared .align 4 .b8 _ZZ8matmul_sPfS_S_E2sa[1024];
	// demoted variable
	.shared .align 4 .b8 _ZZ8matmul_sPfS_S_E2sb[1024];
	ld.param.u64 	%rd7, [_Z8matmul_sPfS_S__param_0];
	cvta.to.global.u64 	%rd1, %rd7;
	mov.u32 	%r15, %ctaid.y;
	mov.u32 	%r16, %ntid.y;
	mov.u32 	%r17, %ctaid.x;
	mov.u32 	%r18, %ntid.x;
	mov.u32 	%r19, %tid.x;
	mov.u32 	%r20, %tid.y;
	mad.lo.s32 	%r1, %r15, %r16, %r20;
	mad.lo.s32 	%r2, %r17, %r18, %r19;
	shl.b32 	%r21, %r1, 12;
	or.b32  	%r34, %r21, %r19;
	shl.b32 	%r22, %r20, 6;
	mov.u32 	%r23, _ZZ8matmul_sPfS_S_E2sa;
	add.s32 	%r4, %r23, %r22;
	shl.b32 	%r24, %r19, 2;
	add.s32 	%r5, %r4, %r24;
	mov.u32 	%r25, _ZZ8matmul_sPfS_S_E2sb;
	add.s32 	%r26, %r25, %r22;
	add.s32 	%r6, %r26, %r24;
	mul.wide.u32 	%rd8, %r34, 4;
	add.s64 	%rd9, %rd8, %rd1;
	add.s64 	%rd20, %rd9, 64;
	shl.b32 	%r27, %r20, 11;
	add.s32 	%r35, %r2, %r27;
	mov.f32 	%f103, 0f00000000;
	mov.b32 	%r36, 0;
$L__BB1_1:
	ld.param.u64 	%rd18, [_Z8matmul_sPfS_S__param_1];
	mul.wide.s32 	%rd10, %r35, 4;
	cvta.to.global.u64 	%rd11, %rd18;
	add.s64 	%rd12, %rd11, %rd10;
	mul.wide.u32 	%rd13, %r34, 4;
	add.s64 	%rd14, %rd1, %rd13;
	ld.global.f32 	%f4, [%rd14];
	st.shared.f32 	[%r5], %f4;
	ld.global.f32 	%f5, [%rd12];
	st.shared.f32 	[%r6], %f5;
	bar.sync 	0;
	ld.shared.f32 	%f6, [%r4];
	add.s32 	%r31, %r25, %r24;
	ld.shared.f32 	%f7, [%r31];
	fma.rn.f32 	%f8, %f6, %f7, %f103;
	ld.shared.f32 	%f9, [%r4+4];
	ld.shared.f32 	%f10, [%r31+64];
	fma.rn.f32 	%f11, %f9, %f10, %f8;
	ld.shared.f32 	%f12, [%r4+8];
	ld.shared.f32 	%f13, [%r31+128];
	fma.rn.f32 	%f14, %f12, %f13, %f11;
	ld.shared.f32 	%f15, [%r4+12];
	ld.shared.f32 	%f16, [%r31+192];
	fma.rn.f32 	%f17, %f15, %f16, %f14;
	ld.shared.f32 	%f18, [%r4+16];
	ld.shared.f32 	%f19, [%r31+256];
	fma.rn.f32 	%f20, %f18, %f19, %f17;
	ld.shared.f32 	%f21, [%r4+20];
	ld.shared.f32 	%f22, [%r31+320];
	fma.rn.f32 	%f23, %f21, %f22, %f20;
	ld.shared.f32 	%f24, [%r4+24];
	ld.shared.f32 	%f25, [%r31+384];
	fma.rn.f32 	%f26, %f24, %f25, %f23;
	ld.shared.f32 	%f27, [%r4+28];
	ld.shared.f32 	%f28, [%r31+448];
	fma.rn.f32 	%f29, %f27, %f28, %f26;
	ld.shared.f32 	%f30, [%r4+32];
	ld.shared.f32 	%f31, [%r31+512];
	fma.rn.f32 	%f32, %f30, %f31, %f29;
	ld.shared.f32 	%f33, [%r4+36];
	ld.shared.f32 	%f34, [%r31+576];
	fma.rn.f32 	%f35, %f33, %f34, %f32;
	ld.shared.f32 	%f36, [%r4+40];
	ld.shared.f32 	%f37, [%r31+640];
	fma.rn.f32 	%f38, %f36, %f37, %f35;
	ld.shared.f32 	%f39, [%r4+44];
	ld.shared.f32 	%f40, [%r31+704];
	fma.rn.f32 	%f41, %f39, %f40, %f38;
	ld.shared.f32 	%f42, [%r4+48];
	ld.shared.f32 	%f43, [%r31+768];
	fma.rn.f32 	%f44, %f42, %f43, %f41;
	ld.shared.f32 	%f45, [%r4+52];
	ld.shared.f32 	%f46, [%r31+832];
	fma.rn.f32 	%f47, %f45, %f46, %f44;
	ld.shared.f32 	%f48, [%r4+56];
	ld.shared.f32 	%f49, [%r31+896];
	fma.rn.f32 	%f50, %f48, %f49, %f47;
	ld.shared.f32 	%f51, [%r4+60];
	ld.shared.f32 	%f52, [%r31+960];
	fma.rn.f32 	%f53, %f51, %f52, %f50;
	bar.sync 	0;
	ld.global.f32 	%f54, [%rd20];
	st.shared.f32 	[%r5], %f54;
	ld.global.f32 	%f55, [%rd12+131072];
	st.shared.f32 	[%r6], %f55;
	bar.sync 	0;
	ld.shared.f32 	%f56, [%r4];
	ld.shared.f32 	%f57, [%r31];
	fma.rn.f32 	%f58, %f56, %f57, %f53;
	ld.shared.f32 	%f59, [%r4+4];
	ld.shared.f32 	%f60, [%r31+64];
	fma.rn.f32 	%f61, %f59, %f60, %f58;
	ld.shared.f32 	%f62, [%r4+8];
	ld.shared.f32 	%f63, [%r31+128];
	fma.rn.f32 	%f64, %f62, %f63, %f61;
	ld.shared.f32 	%f65, [%r4+12];
	ld.shared.f32 	%f66, [%r31+192];
	fma.rn.f32 	%f67, %f65, %f66, %f64;
	ld.shared.f32 	%f68, [%r4+16];
	ld.shared.f32 	%f69, [%r31+256];
	fma.rn.f32 	%f70, %f68, %f69, %f67;
	ld.shared.f32 	%f71, [%r4+20];
	ld.shared.f32 	%f72, [%r31+320];
	fma.rn.f32 	%f73, %f71, %f72, %f70;
	ld.shared.f32 	%f74, [%r4+24];
	ld.shared.f32 	%f75, [%r31+384];
	fma.rn.f32 	%f76, %f74, %f75, %f73;
	ld.shared.f32 	%f77, [%r4+28];
	ld.shared.f32 	%f78, [%r31+448];
	fma.rn.f32 	%f79, %f77, %f78, %f76;
	ld.shared.f32 	%f80, [%r4+32];
	ld.shared.f32 	%f81, [%r31+512];
	fma.rn.f32 	%f82, %f80, %f81, %f79;
	ld.shared.f32 	%f83, [%r4+36];
	ld.shared.f32 	%f84, [%r31+576];
	fma.rn.f32 	%f85, %f83, %f84, %f82;
	ld.shared.f32 	%f86, [%r4+40];
	ld.shared.f32 	%f87, [%r31+640];
	fma.rn.f32 	%f88, %f86, %f87, %f85;
	ld.shared.f32 	%f89, [%r4+44];
	ld.shared.f32 	%f90, [%r31+704];
	fma.rn.f32 	%f91, %f89, %f90, %f88;
	ld.shared.f32 	%f92, [%r4+48];
	ld.shared.f32 	%f93, [%r31+768];
	fma.rn.f32 	%f94, %f92, %f93, %f91;
	ld.shared.f32 	%f95, [%r4+52];
	ld.shared.f32 	%f96, [%r31+832];
	fma.rn.f32 	%f97, %f95, %f96, %f94;
	ld.shared.f32 	%f98, [%r4+56];
	ld.shared.f32 	%f99, [%r31+896];
	fma.rn.f32 	%f100, %f98, %f99, %f97;
	ld.shared.f32 	%f101, [%r4+60];
	ld.shared.f32 	%f102, [%r31+960];
	fma.rn.f32 	%f103, %f101, %f102, %f100;
	bar.sync 	0;
	add.s32 	%r11, %r36, 32;
	add.s64 	%rd20, %rd20, 128;
	add.s32 	%r35, %r35, 65536;
	add.s32 	%r34, %r34, 32;
	setp.lt.u32 	%p1, %r36, 4064;
	mov.u32 	%r36, %r11;
	@%p1 bra 	$L__BB1_1;
	setp.gt.u32 	%p2, %r1, 2559;
	setp.gt.s32 	%p3, %r2, 2047;
	or.pred  	%p4, %p2, %p3;
	@%p4 bra 	$L__BB1_4;
	ld.param.u64 	%rd19, [_Z8matmul_sPfS_S__param_2];
	shl.b32 	%r32, %r1, 11;
	add.s32 	%r33, %r32, %r2;
	cvta.to.global.u64 	%rd15, %rd19;
	mul.wide.s32 	%rd16, %r33, 4;
	add.s64 	%rd17, %rd15, %rd16;
	st.global.f32 	[%rd17], %f103;
$L__BB1_4:
	ret;

}
	// .globl	_Z8matmul_1PfS_S_
.visible .entry _Z8matmul_1PfS_S_(
	.param .u64 .ptr .align 1 _Z8matmul_1PfS_S__param_0,
	.param .u64 .ptr .align 1 _Z8matmul_1PfS_S__param_1,
	.param .u64 .ptr .align 1 _Z8matmul_1PfS_S__param_2
)
{
	.reg .pred 	%p<50>;
	.reg .b32 	%r<31>;
	.reg .b32 	%f<226>;
	.reg .b64 	%rd<19>;

	ld.param.u64 	%rd7, [_Z8matmul_1PfS_S__param_0];
	cvta.to.global.u64 	%rd8, %rd7;
	mov.u32 	%r9, %ctaid.y;
	shl.b32 	%r10, %r9, 6;
	mov.u32 	%r11, %tid.y;
	shl.b32 	%r12, %r11, 2;
	add.s32 	%r13, %r10, %r12;
	mov.u32 	%r14, %ctaid.x;
	shl.b32 	%r15, %r14, 6;
	mov.u32 	%r16, %tid.x;
	shl.b32 	%r17, %r16, 2;
	add.s32 	%r29, %r15, %r17;
	shl.b32 	%r18, %r13, 12;
	mul.wide.u32 	%rd9, %r18, 4;
	add.s64 	%rd10, %rd9, %rd8;
	add.s64 	%rd18, %rd10, 32768;
	mov.b32 	%r30, 0;
	mov.f32 	%f210, 0f00000000;
	mov.f32 	%f211, %f210;
	mov.f32 	%f212, %f210;
	mov.f32 	%f213, %f210;
	mov.f32 	%f214, %f210;
	mov.f32 	%f215, %f210;
	mov.f32 	%f216, %f210;
	mov.f32 	%f217, %f210;
	mov.f32 	%f218, %f210;
	mov.f32 	%f219, %f210;
	mov.f32 	%f220, %f210;
	mov.f32 	%f221, %f210;
	mov.f32 	%f222, %f210;
	mov.f32 	%f223, %f210;
	mov.f32 	%f224, %f210;
	mov.f32 	%f225, %f210;
$L__BB2_1:
	ld.param.u64 	%rd16, [_Z8matmul_1PfS_S__param_1];
	mul.wide.s32 	%rd11, %r29, 4;
	cvta.to.global.u64 	%rd12, %rd16;
	add.s64 	%rd13, %rd12, %rd11;
	ld.global.f32 	%f34, [%rd18+-32768];
	ld.global.f32 	%f35, [%rd13];
	ld.global.f32 	%f36, [%rd18+-32764];
	ld.global.f32 	%f37, [%rd13+8192];
	ld.global.f32 	%f38, [%rd18+-32760];
	ld.global.f32 	%f39, [%rd13+16384];
	ld.global.f32 	%f40, [%rd18+-32756];
	ld.global.f32 	%f41, [%rd13+24576];
	ld.global.f32 	%f42, [%rd18+-32752];
	ld.global.f32 	%f43, [%rd13+32768];
	ld.global.f32 	%f44, [%rd18+-32748];
	ld.global.f32 	%f45, [%rd13+40960];
	ld.global.f32 	%f46, [%rd18+-32744];
	ld.global.f32 	%f47, [%rd13+49152];
	ld.global.f32 	%f48, [%rd18+-32740];
	ld.global.f32 	%f49, [%rd13+57344];
	ld.global.f32 	%f50, [%rd18+-16384];
	ld.global.f32 	%f51, [%rd13+4];
	ld.global.f32 	%f52, [%rd18+-16380];
	ld.global.f32 	%f53, [%rd13+8196];
	ld.global.f32 	%f54, [%rd18+-16376];
	ld.global.f32 	%f55, [%rd13+16388];
	ld.global.f32 	%f56, [%rd18+-16372];
	ld.global.f32 	%f57, [%rd13+24580];
	ld.global.f32 	%f58, [%rd18+-16368];
	ld.global.f32 	%f59, [%rd13+32772];
	ld.global.f32 	%f60, [%rd18+-16364];
	ld.global.f32 	%f61, [%rd13+40964];
	ld.global.f32 	%f62, [%rd18+-16360];
	ld.global.f32 	%f63, [%rd13+49156];
	ld.global.f32 	%f64, [%rd18+-16356];
	ld.global.f32 	%f65, [%rd13+57348];
	ld.global.f32 	%f66, [%rd18];
	ld.global.f32 	%f67, [%rd13+8];
	ld.global.f32 	%f68, [%rd18+4];
	ld.global.f32 	%f69, [%rd13+8200];
	ld.global.f32 	%f70, [%rd18+8];
	ld.global.f32 	%f71, [%rd13+16392];
	ld.global.f32 	%f72, [%rd18+12];
	ld.global.f32 	%f73, [%rd13+24584];
	ld.global.f32 	%f74, [%rd18+16];
	ld.global.f32 	%f75, [%rd13+32776];
	ld.global.f32 	%f76, [%rd18+20];
	ld.global.f32 	%f77, [%rd13+40968];
	ld.global.f32 	%f78, [%rd18+24];
	ld.global.f32 	%f79, [%rd13+49160];
	ld.global.f32 	%f80, [%rd18+28];
	ld.global.f32 	%f81, [%rd13+57352];
	ld.global.f32 	%f82, [%rd18+16384];
	ld.global.f32 	%f83, [%rd13+12];
	ld.global.f32 	%f84, [%rd18+16388];
	ld.global.f32 	%f85, [%rd13+8204];
	ld.global.f32 	%f86, [%rd18+16392];
	ld.global.f32 	%f87, [%rd13+16396];
	ld.global.f32 	%f88, [%rd18+16396];
	ld.global.f32 	%f89, [%rd13+24588];
	ld.global.f32 	%f90, [%rd18+16400];
	ld.global.f32 	%f91, [%rd13+32780];
	ld.global.f32 	%f92, [%rd18+16404];
	ld.global.f32 	%f93, [%rd13+40972];
	ld.global.f32 	%f94, [%rd18+16408];
	ld.global.f32 	%f95, [%rd13+49164];
	ld.global.f32 	%f96, [%rd18+16412];
	ld.global.f32 	%f97, [%rd13+57356];
	fma.rn.f32 	%f98, %f34, %f35, %f225;
	fma.rn.f32 	%f99, %f36, %f37, %f98;
	fma.rn.f32 	%f100, %f38, %f39, %f99;
	fma.rn.f32 	%f101, %f40, %f41, %f100;
	fma.rn.f32 	%f102, %f42, %f43, %f101;
	fma.rn.f32 	%f103, %f44, %f45, %f102;
	fma.rn.f32 	%f104, %f46, %f47, %f103;
	fma.rn.f32 	%f225, %f48, %f49, %f104;
	fma.rn.f32 	%f105, %f34, %f51, %f224;
	fma.rn.f32 	%f106, %f36, %f53, %f105;
	fma.rn.f32 	%f107, %f38, %f55, %f106;
	fma.rn.f32 	%f108, %f40, %f57, %f107;
	fma.rn.f32 	%f109, %f42, %f59, %f108;
	fma.rn.f32 	%f110, %f44, %f61, %f109;
	fma.rn.f32 	%f111, %f46, %f63, %f110;
	fma.rn.f32 	%f224, %f48, %f65, %f111;
	fma.rn.f32 	%f112, %f34, %f67, %f223;
	fma.rn.f32 	%f113, %f36, %f69, %f112;
	fma.rn.f32 	%f114, %f38, %f71, %f113;
	fma.rn.f32 	%f115, %f40, %f73, %f114;
	fma.rn.f32 	%f116, %f42, %f75, %f115;
	fma.rn.f32 	%f117, %f44, %f77, %f116;
	fma.rn.f32 	%f118, %f46, %f79, %f117;
	fma.rn.f32 	%f223, %f48, %f81, %f118;
	fma.rn.f32 	%f119, %f34, %f83, %f222;
	fma.rn.f32 	%f120, %f36, %f85, %f119;
	fma.rn.f32 	%f121, %f38, %f87, %f120;
	fma.rn.f32 	%f122, %f40, %f89, %f121;
	fma.rn.f32 	%f123, %f42, %f91, %f122;
	fma.rn.f32 	%f124, %f44, %f93, %f123;
	fma.rn.f32 	%f125, %f46, %f95, %f124;
	fma.rn.f32 	%f222, %f48, %f97, %f125;
	fma.rn.f32 	%f126, %f50, %f35, %f221;
	fma.rn.f32 	%f127, %f52, %f37, %f126;
	fma.rn.f32 	%f128, %f54, %f39, %f127;
	fma.rn.f32 	%f129, %f56, %f41, %f128;
	fma.rn.f32 	%f130, %f58, %f43, %f129;
	fma.rn.f32 	%f131, %f60, %f45, %f130;
	fma.rn.f32 	%f132, %f62, %f47, %f131;
	fma.rn.f32 	%f221, %f64, %f49, %f132;
	fma.rn.f32 	%f133, %f50, %f51, %f220;
	fma.rn.f32 	%f134, %f52, %f53, %f133;
	fma.rn.f32 	%f135, %f54, %f55, %f134;
	fma.rn.f32 	%f136, %f56, %f57, %f135;
	fma.rn.f32 	%f137, %f58, %f59, %f136;
	fma.rn.f32 	%f138, %f60, %f61, %f137;
	fma.rn.f32 	%f139, %f62, %f63, %f138;
	fma.rn.f32 	%f220, %f64, %f65, %f139;
	fma.rn.f32 	%f140, %f50, %f67, %f219;
	fma.rn.f32 	%f141, %f52, %f69, %f140;
	fma.rn.f32 	%f142, %f54, %f71, %f141;
	fma.rn.f32 	%f143, %f56, %f73, %f142;
	fma.rn.f32 	%f144, %f58, %f75, %f143;
	fma.rn.f32 	%f145, %f60, %f77, %f144;
	fma.rn.f32 	%f146, %f62, %f79, %f145;
	fma.rn.f32 	%f219, %f64, %f81, %f146;
	fma.rn.f32 	%f147, %f50, %f83, %f218;
	fma.rn.f32 	%f148, %f52, %f85, %f147;
	fma.rn.f32 	%f149, %f54, %f87, %f148;
	fma.rn.f32 	%f150, %f56, %f89, %f149;
	fma.rn.f32 	%f151, %f58, %f91, %f150;
	fma.rn.f32 	%f152, %f60, %f93, %f151;
	fma.rn.f32 	%f153, %f62, %f95, %f152;
	fma.rn.f32 	%f218, %f64, %f97, %f153;
	fma.rn.f32 	%f154, %f66, %f35, %f217;
	fma.rn.f32 	%f155, %f68, %f37, %f154;
	fma.rn.f32 	%f156, %f70, %f39, %f155;
	fma.rn.f32 	%f157, %f72, %f41, %f156;
	fma.rn.f32 	%f158, %f74, %f43, %f157;
	fma.rn.f32 	%f159, %f76, %f45, %f158;
	fma.rn.f32 	%f160, %f78, %f47, %f159;
	fma.rn.f32 	%f217, %f80, %f49, %f160;
	fma.rn.f32 	%f161, %f66, %f51, %f216;
	fma.rn.f32 	%f162, %f68, %f53, %f161;
	fma.rn.f32 	%f163, %f70, %f55, %f162;
	fma.rn.f32 	%f164, %f72, %f57, %f163;
	fma.rn.f32 	%f165, %f74, %f59, %f164;
	fma.rn.f32 	%f166, %f76, %f61, %f165;
	fma.rn.f32 	%f167, %f78, %f63, %f166;
	fma.rn.f32 	%f216, %f80, %f65, %f167;
	fma.rn.f32 	%f168, %f66, %f67, %f215;
	fma.rn.f32 	%f169, %f68, %f69, %f168;
	fma.rn.f32 	%f170, %f70, %f71, %f169;
	fma.rn.f32 	%f171, %f72, %f73, %f170;
	fma.rn.f32 	%f172, %f74, %f75, %f171;
	fma.rn.f32 	%f173, %f76, %f77, %f172;
	fma.rn.f32 	%f174, %f78, %f79, %f173;
	fma.rn.f32 	%f215, %f80, %f81, %f174;
	fma.rn.f32 	%f175, %f66, %f83, %f214;
	fma.rn.f32 	%f176, %f68, %f85, %f175;
	fma.rn.f32 	%f177, %f70, %f87, %f176;
	fma.rn.f32 	%f178, %f72, %f89, %f177;
	fma.rn.f32 	%f179, %f74, %f91, %f178;
	fma.rn.f32 	%f180, %f76, %f93, %f179;
	fma.rn.f32 	%f181, %f78, %f95, %f180;
	fma.rn.f32 	%f214, %f80, %f97, %f181;
	fma.rn.f32 	%f182, %f82, %f35, %f213;
	fma.rn.f32 	%f183, %f84, %f37, %f182;
	fma.rn.f32 	%f184, %f86, %f39, %f183;
	fma.rn.f32 	%f185, %f88, %f41, %f184;
	fma.rn.f32 	%f186, %f90, %f43, %f185;
	fma.rn.f32 	%f187, %f92, %f45, %f186;
	fma.rn.f32 	%f188, %f94, %f47, %f187;
	fma.rn.f32 	%f213, %f96, %f49, %f188;
	fma.rn.f32 	%f189, %f82, %f51, %f212;
	fma.rn.f32 	%f190, %f84, %f53, %f189;
	fma.rn.f32 	%f191, %f86, %f55, %f190;
	fma.rn.f32 	%f192, %f88, %f57, %f191;
	fma.rn.f32 	%f193, %f90, %f59, %f192;
	fma.rn.f32 	%f194, %f92, %f61, %f193;
	fma.rn.f32 	%f195, %f94, %f63, %f194;
	fma.rn.f32 	%f212, %f96, %f65, %f195;
	fma.rn.f32 	%f196, %f82, %f67, %f211;
	fma.rn.f32 	%f197, %f84, %f69, %f196;
	fma.rn.f32 	%f198, %f86, %f71, %f197;
	fma.rn.f32 	%f199, %f88, %f73, %f198;
	fma.rn.f32 	%f200, %f90, %f75, %f199;
	fma.rn.f32 	%f201, %f92, %f77, %f200;
	fma.rn.f32 	%f202, %f94, %f79, %f201;
	fma.rn.f32 	%f211, %f96, %f81, %f202;
	fma.rn.f32 	%f203, %f82, %f83, %f210;
	fma.rn.f32 	%f204, %f84, %f85, %f203;
	fma.rn.f32 	%f205, %f86, %f87, %f204;
	fma.rn.f32 	%f206, %f88, %f89, %f205;
	fma.rn.f32 	%f207, %f90, %f91, %f206;
	fma.rn.f32 	%f208, %f92, %f93, %f207;
	fma.rn.f32 	%f209, %f94, %f95, %f208;
	fma.rn.f32 	%f210, %f96, %f97, %f209;
	add.s32 	%r4, %r30, 8;
	add.s64 	%rd18, %rd18, 32;
	add.s32 	%r29, %r29, 16384;
	setp.lt.u32 	%p1, %r30, 4088;
	mov.u32 	%r30, %r4;
	@%p1 bra 	$L__BB2_1;
	ld.param.u64 	%rd17, [_Z8matmul_1PfS_S__param_2];
	mov.u32 	%r19, %ctaid.y;
	shl.b32 	%r20, %r19, 6;
	mov.u32 	%r21, %tid.y;
	shl.b32 	%r22, %r21, 2;
	add.s32 	%r6, %r20, %r22;
	setp.gt.u32 	%p2, %r6, 2559;
	shl.b32 	%r23, %r6, 11;
	mov.u32 	%r24, %ctaid.x;
	shl.b32 	%r25, %r24, 6;
	mov.u32 	%r26, %tid.x;
	shl.b32 	%r27, %r26, 2;
	add.s32 	%r7, %r25, %r27;
	add.s32 	%r28, %r23, %r7;
	setp.gt.s32 	%p3, %r7, 2047;
	cvta.to.global.u64 	%rd14, %rd17;
	mul.wide.s32 	%rd15, %r28, 4;
	add.s64 	%rd4, %rd14, %rd15;
	or.pred  	%p4, %p2, %p3;
	@%p4 bra 	$L__BB2_4;
	st.global.f32 	[%rd4], %f225;
$L__BB2_4:
	setp.gt.u32 	%p5, %r6, 2559;
	setp.gt.s32 	%p6, %r7, 2046;
	or.pred  	%p7, %p5, %p6;
	@%p7 bra 	$L__BB2_6;
	st.global.f32 	[%rd4+4], %f224;
$L__BB2_6:
	setp.gt.u32 	%p8, %r6, 2559;
	setp.gt.s32 	%p9, %r7, 2045;
	or.pred  	%p10, %p8, %p9;
	@%p10 bra 	$L__BB2_8;
	st.global.f32 	[%rd4+8], %f223;
$L__BB2_8:
	setp.gt.u32 	%p11, %r6, 2559;
	setp.gt.s32 	%p12, %r7, 2044;
	or.pred  	%p13, %p11, %p12;
	@%p13 bra 	$L__BB2_10;
	st.global.f32 	[%rd4+12], %f222;
$L__BB2_10:
	setp.gt.s32 	%p14, %r7, 2047;
	setp.gt.u32 	%p15, %r6, 2558;
	or.pred  	%p16, %p15, %p14;
	@%p16 bra 	$L__BB2_12;
	st.global.f32 	[%rd4+8192], %f221;
$L__BB2_12:
	setp.gt.u32 	%p17, %r6, 2558;
	setp.gt.s32 	%p18, %r7, 2046;
	or.pred  	%p19, %p17, %p18;
	@%p19 bra 	$L__BB2_14;
	st.global.f32 	[%rd4+8196], %f220;
$L__BB2_14:
	setp.gt.u32 	%p20, %r6, 2558;
	setp.gt.s32 	%p21, %r7, 2045;
	or.pred  	%p22, %p20, %p21;
	@%p22 bra 	$L__BB2_16;
	st.global.f32 	[%rd4+8200], %f219;
$L__BB2_16:
	setp.gt.u32 	%p23, %r6, 2558;
	setp.gt.s32 	%p24, %r7, 2044;
	or.pred  	%p25, %p23, %p24;
	@%p25 bra 	$L__BB2_18;
	st.global.f32 	[%rd4+8204], %f218;
$L__BB2_18:
	setp.gt.s32 	%p26, %r7, 2047;
	setp.gt.u32 	%p27, %r6, 2557;
	or.pred  	%p28, %p27, %p26;
	@%p28 bra 	$L__BB2_20;
	st.global.f32 	[%rd4+16384], %f217;
$L__BB2_20:
	setp.gt.u32 	%p29, %r6, 2557;
	setp.gt.s32 	%p30, %r7, 2046;
	or.pred  	%p31, %p29, %p30;
	@%p31 bra 	$L__BB2_22;
	st.global.f32 	[%rd4+16388], %f216;
$L__BB2_22:
	setp.gt.u32 	%p32, %r6, 2557;
	setp.gt.s32 	%p33, %r7, 2045;
	or.pred  	%p34, %p32, %p33;
	@%p34 bra 	$L__BB2_24;
	st.global.f32 	[%rd4+16392], %f215;
$L__BB2_24:
	setp.gt.u32 	%p35, %r6, 2557;
	setp.gt.s32 	%p36, %r7, 2044;
	or.pred  	%p37, %p35, %p36;
	@%p37 bra 	$L__BB2_26;
	st.global.f32 	[%rd4+16396], %f214;
$L__BB2_26:
	setp.gt.s32 	%p38, %r7, 2047;
	setp.gt.u32 	%p39, %r6, 2556;
	or.pred  	%p40, %p39, %p38;
	@%p40 bra 	$L__BB2_28;
	st.global.f32 	[%rd4+24576], %f213;
$L__BB2_28:
	setp.gt.u32 	%p41, %r6, 2556;
	setp.gt.s32 	%p42, %r7, 2046;
	or.pred  	%p43, %p41, %p42;
	@%p43 bra 	$L__BB2_30;
	st.global.f32 	[%rd4+24580], %f212;
$L__BB2_30:
	setp.gt.u32 	%p44, %r6, 2556;
	setp.gt.s32 	%p45, %r7, 2045;
	or.pred  	%p46, %p44, %p45;
	@%p46 bra 	$L__BB2_32;
	st.global.f32 	[%rd4+24584], %f211;
$L__BB2_32:
	setp.gt.u32 	%p47, %r6, 2556;
	setp.gt.s32 	%p48, %r7, 2044;
	or.pred  	%p49, %p47, %p48;
	@%p49 bra 	$L__BB2_34;
	st.global.f32 	[%rd4+24588], %f210;
$L__BB2_34:
	ret;

}
	// .globl	_Z8matmul_2PfS_S_
.visible .entry _Z8matmul_2PfS_S_(
	.param .u64 .ptr .align 1 _Z8matmul_2PfS_S__param_0,
	.param .u64 .ptr .align 1 _Z8matmul_2PfS_S__param_1,
	.param .u64 .ptr .align 1 _Z8matmul_2PfS_S__param_2
)
{
	.reg .pred 	%p<57>;
	.reg .b32 	%r<190>;
	.reg .b32 	%f<240>;
	.reg .b64 	%rd<40>;
	// demoted variable
	.shared .align 4 .b8 _ZZ8matmul_2PfS_S_E2sa[2048];
	// demoted variable
	.shared .align 4 .b8 _ZZ8matmul_2PfS_S_E2sb[2048];
	mov.u32 	%r34, %tid.y;
	mov.u32 	%r35, %tid.x;
	mov.u32 	%r36, %ntid.x;
	mad.lo.s32 	%r37, %r34, %r36, %r35;
	mov.u32 	%r38, %ntid.y;
	mul.lo.s32 	%r39, %r36, %r38;
	add.s32 	%r40, %r37, %r39;
	max.u32 	%r41, %r40, 512;
	setp.lt.u32 	%p1, %r40, 512;
	selp.u32 	%r42, 1, 0, %p1;
	add.s32 	%r43, %r40, %r42;
	sub.s32 	%r44, %r41, %r43;
	div.u32 	%r45, %r44, %r39;
	add.s32 	%r1, %r45, %r42;
	mov.b32 	%r183, 0;
	mov.f32 	%f224, 0f00000000;
	mov.f32 	%f225, %f224;
	mov.f32 	%f226, %f224;
	mov.f32 	%f227, %f224;
	mov.f32 	%f228, %f224;
	mov.f32 	%f229, %f224;
	mov.f32 	%f230, %f224;
	mov.f32 	%f231, %f224;
	mov.f32 	%f232, %f224;
	mov.f32 	%f233, %f224;
	mov.f32 	%f234, %f224;
	mov.f32 	%f235, %f224;
	mov.f32 	%f236, %f224;
	mov.f32 	%f237, %f224;
	mov.f32 	%f238, %f224;
	mov.f32 	%f239, %f224;
$L__BB3_1:
	mov.u32 	%r2, %r183;
	mov.u32 	%r46, %tid.y;
	mov.u32 	%r47, %ntid.x;
	mov.u32 	%r48, %tid.x;
	mad.lo.s32 	%r184, %r46, %r47, %r48;
	setp.gt.u32 	%p2, %r184, 511;
	@%p2 bra 	$L__BB3_9;
	ld.param.u64 	%rd38, [_Z8matmul_2PfS_S__param_1];
	ld.param.u64 	%rd37, [_Z8matmul_2PfS_S__param_0];
	mov.u32 	%r49, %ctaid.y;
	shl.b32 	%r4, %r49, 6;
	mov.u32 	%r50, %ctaid.x;
	shl.b32 	%r5, %r50, 6;
	mov.u32 	%r52, %ntid.y;
	mul.lo.s32 	%r6, %r47, %r52;
	shl.b32 	%r7, %r6, 2;
	cvta.to.global.u64 	%rd1, %rd37;
	cvta.to.global.u64 	%rd2, %rd38;
	and.b32  	%r8, %r1, 3;
	setp.eq.s32 	%p3, %r8, 3;
	@%p3 bra 	$L__BB3_6;
	add.s32 	%r9, %r184, %r6;
	setp.eq.s32 	%p4, %r8, 0;
	and.b32  	%r53, %r184, 7;
	shr.u32 	%r54, %r184, 3;
	add.s32 	%r55, %r4, %r54;
	shl.b32 	%r56, %r55, 12;
	or.b32  	%r57, %r53, %r56;
	add.s32 	%r58, %r2, %r57;
	mul.wide.u32 	%rd7, %r58, 4;
	add.s64 	%rd8, %rd1, %rd7;
	ld.global.f32 	%f34, [%rd8];
	shl.b32 	%r59, %r184, 2;
	mov.u32 	%r60, _ZZ8matmul_2PfS_S_E2sa;
	add.s32 	%r61, %r60, %r59;
	st.shared.f32 	[%r61], %f34;
	shr.u32 	%r62, %r184, 6;
	add.s32 	%r63, %r62, %r2;
	shl.b32 	%r64, %r63, 11;
	and.b32  	%r65, %r184, 63;
	add.s32 	%r66, %r65, %r5;
	add.s32 	%r67, %r66, %r64;
	mul.wide.s32 	%rd9, %r67, 4;
	add.s64 	%rd10, %rd2, %rd9;
	ld.global.f32 	%f35, [%rd10];
	mov.u32 	%r68, _ZZ8matmul_2PfS_S_E2sb;
	add.s32 	%r10, %r68, %r59;
	st.shared.f32 	[%r10], %f35;
	mov.u32 	%r184, %r9;
	@%p4 bra 	$L__BB3_6;
	add.s32 	%r184, %r9, %r6;
	setp.eq.s32 	%p5, %r8, 1;
	and.b32  	%r70, %r9, 7;
	shr.u32 	%r71, %r9, 3;
	add.s32 	%r72, %r4, %r71;
	shl.b32 	%r73, %r72, 12;
	or.b32  	%r74, %r70, %r73;
	add.s32 	%r75, %r2, %r74;
	mul.wide.u32 	%rd11, %r75, 4;
	add.s64 	%rd12, %rd1, %rd11;
	ld.global.f32 	%f36, [%rd12];
	add.s32 	%r12, %r61, %r7;
	st.shared.f32 	[%r12], %f36;
	shr.u32 	%r79, %r9, 6;
	add.s32 	%r80, %r79, %r2;
	shl.b32 	%r81, %r80, 11;
	and.b32  	%r82, %r9, 63;
	add.s32 	%r83, %r82, %r5;
	add.s32 	%r84, %r83, %r81;
	mul.wide.s32 	%rd13, %r84, 4;
	add.s64 	%rd14, %rd2, %rd13;
	ld.global.f32 	%f37, [%rd14];
	add.s32 	%r13, %r10, %r7;
	st.shared.f32 	[%r13], %f37;
	@%p5 bra 	$L__BB3_6;
	add.s32 	%r14, %r184, %r6;
	and.b32  	%r85, %r184, 7;
	shr.u32 	%r86, %r184, 3;
	add.s32 	%r87, %r4, %r86;
	shl.b32 	%r88, %r87, 12;
	or.b32  	%r89, %r85, %r88;
	add.s32 	%r90, %r2, %r89;
	mul.wide.u32 	%rd15, %r90, 4;
	add.s64 	%rd16, %rd1, %rd15;
	ld.global.f32 	%f38, [%rd16];
	add.s32 	%r91, %r12, %r7;
	st.shared.f32 	[%r91], %f38;
	shr.u32 	%r92, %r184, 6;
	add.s32 	%r93, %r92, %r2;
	shl.b32 	%r94, %r93, 11;
	and.b32  	%r95, %r184, 63;
	add.s32 	%r96, %r95, %r5;
	add.s32 	%r97, %r96, %r94;
	mul.wide.s32 	%rd17, %r97, 4;
	add.s64 	%rd18, %rd2, %rd17;
	ld.global.f32 	%f39, [%rd18];
	add.s32 	%r98, %r13, %r7;
	st.shared.f32 	[%r98], %f39;
	mov.u32 	%r184, %r14;
$L__BB3_6:
	setp.lt.u32 	%p6, %r1, 3;
	@%p6 bra 	$L__BB3_9;
	shl.b32 	%r99, %r6, 1;
	add.s32 	%r188, %r99, %r184;
	mad.lo.s32 	%r187, %r6, 3, %r184;
	add.s32 	%r186, %r6, %r184;
	shl.b32 	%r185, %r184, 2;
$L__BB3_8:
	shr.u32 	%r100, %r184, 3;
	add.s32 	%r101, %r4, %r100;
	shl.b32 	%r102, %r101, 12;
	and.b32  	%r103, %r184, 7;
	add.s32 	%r104, %r103, %r2;
	add.s32 	%r105, %r104, %r102;
	mul.wide.u32 	%rd19, %r105, 4;
	add.s64 	%rd20, %rd1, %rd19;
	ld.global.f32 	%f40, [%rd20];
	mov.u32 	%r106, _ZZ8matmul_2PfS_S_E2sa;
	add.s32 	%r107, %r106, %r185;
	st.shared.f32 	[%r107], %f40;
	shr.u32 	%r108, %r184, 6;
	add.s32 	%r109, %r108, %r2;
	shl.b32 	%r110, %r109, 11;
	and.b32  	%r111, %r184, 63;
	add.s32 	%r112, %r111, %r5;
	add.s32 	%r113, %r112, %r110;
	mul.wide.s32 	%rd21, %r113, 4;
	add.s64 	%rd22, %rd2, %rd21;
	ld.global.f32 	%f41, [%rd22];
	mov.u32 	%r114, _ZZ8matmul_2PfS_S_E2sb;
	add.s32 	%r115, %r114, %r185;
	st.shared.f32 	[%r115], %f41;
	add.s32 	%r116, %r184, %r6;
	shr.u32 	%r117, %r186, 3;
	add.s32 	%r118, %r4, %r117;
	shl.b32 	%r119, %r118, 12;
	and.b32  	%r120, %r186, 7;
	add.s32 	%r121, %r120, %r2;
	add.s32 	%r122, %r121, %r119;
	mul.wide.u32 	%rd23, %r122, 4;
	add.s64 	%rd24, %rd1, %rd23;
	ld.global.f32 	%f42, [%rd24];
	add.s32 	%r123, %r107, %r7;
	st.shared.f32 	[%r123], %f42;
	shr.u32 	%r124, %r186, 6;
	add.s32 	%r125, %r124, %r2;
	shl.b32 	%r126, %r125, 11;
	and.b32  	%r127, %r186, 63;
	add.s32 	%r128, %r127, %r5;
	add.s32 	%r129, %r128, %r126;
	mul.wide.s32 	%rd25, %r129, 4;
	add.s64 	%rd26, %rd2, %rd25;
	ld.global.f32 	%f43, [%rd26];
	add.s32 	%r130, %r115, %r7;
	st.shared.f32 	[%r130], %f43;
	add.s32 	%r131, %r116, %r6;
	shr.u32 	%r132, %r188, 3;
	add.s32 	%r133, %r4, %r132;
	shl.b32 	%r134, %r133, 12;
	and.b32  	%r135, %r188, 7;
	add.s32 	%r136, %r135, %r2;
	add.s32 	%r137, %r136, %r134;
	mul.wide.u32 	%rd27, %r137, 4;
	add.s64 	%rd28, %rd1, %rd27;
	ld.global.f32 	%f44, [%rd28];
	shl.b32 	%r138, %r6, 3;
	add.s32 	%r139, %r107, %r138;
	st.shared.f32 	[%r139], %f44;
	shr.u32 	%r140, %r188, 6;
	add.s32 	%r141, %r140, %r2;
	shl.b32 	%r142, %r141, 11;
	and.b32  	%r143, %r188, 63;
	add.s32 	%r144, %r143, %r5;
	add.s32 	%r145, %r144, %r142;
	mul.wide.s32 	%rd29, %r145, 4;
	add.s64 	%rd30, %rd2, %rd29;
	ld.global.f32 	%f45, [%rd30];
	add.s32 	%r146, %r115, %r138;
	st.shared.f32 	[%r146], %f45;
	add.s32 	%r147, %r131, %r6;
	shr.u32 	%r148, %r187, 3;
	add.s32 	%r149, %r4, %r148;
	shl.b32 	%r150, %r149, 12;
	and.b32  	%r151, %r187, 7;
	add.s32 	%r152, %r151, %r2;
	add.s32 	%r153, %r152, %r150;
	mul.wide.u32 	%rd31, %r153, 4;
	add.s64 	%rd32, %rd1, %rd31;
	ld.global.f32 	%f46, [%rd32];
	mul.lo.s32 	%r154, %r6, 12;
	add.s32 	%r155, %r107, %r154;
	st.shared.f32 	[%r155], %f46;
	shr.u32 	%r156, %r187, 6;
	add.s32 	%r157, %r156, %r2;
	shl.b32 	%r158, %r157, 11;
	and.b32  	%r159, %r187, 63;
	add.s32 	%r160, %r159, %r5;
	add.s32 	%r161, %r160, %r158;
	mul.wide.s32 	%rd33, %r161, 4;
	add.s64 	%rd34, %rd2, %rd33;
	ld.global.f32 	%f47, [%rd34];
	add.s32 	%r162, %r115, %r154;
	st.shared.f32 	[%r162], %f47;
	add.s32 	%r184, %r147, %r6;
	add.s32 	%r188, %r188, %r7;
	add.s32 	%r187, %r187, %r7;
	add.s32 	%r186, %r186, %r7;
	shl.b32 	%r163, %r6, 4;
	add.s32 	%r185, %r185, %r163;
	setp.lt.u32 	%p7, %r184, 512;
	@%p7 bra 	$L__BB3_8;
$L__BB3_9:
	bar.sync 	0;
	mov.u32 	%r164, %tid.y;
	shl.b32 	%r165, %r164, 7;
	mov.u32 	%r166, _ZZ8matmul_2PfS_S_E2sa;
	add.s32 	%r167, %r166, %r165;
	ld.shared.f32 	%f48, [%r167];
	mov.u32 	%r168, %tid.x;
	shl.b32 	%r169, %r168, 4;
	mov.u32 	%r170, _ZZ8matmul_2PfS_S_E2sb;
	add.s32 	%r171, %r170, %r169;
	ld.shared.f32 	%f49, [%r171];
	ld.shared.f32 	%f50, [%r167+4];
	ld.shared.f32 	%f51, [%r171+256];
	ld.shared.f32 	%f52, [%r167+8];
	ld.shared.f32 	%f53, [%r171+512];
	ld.shared.f32 	%f54, [%r167+12];
	ld.shared.f32 	%f55, [%r171+768];
	ld.shared.f32 	%f56, [%r167+16];
	ld.shared.f32 	%f57, [%r171+1024];
	ld.shared.f32 	%f58, [%r167+20];
	ld.shared.f32 	%f59, [%r171+1280];
	ld.shared.f32 	%f60, [%r167+24];
	ld.shared.f32 	%f61, [%r171+1536];
	ld.shared.f32 	%f62, [%r167+28];
	ld.shared.f32 	%f63, [%r171+1792];
	ld.shared.f32 	%f64, [%r167+32];
	ld.shared.f32 	%f65, [%r171+4];
	ld.shared.f32 	%f66, [%r167+36];
	ld.shared.f32 	%f67, [%r171+260];
	ld.shared.f32 	%f68, [%r167+40];
	ld.shared.f32 	%f69, [%r171+516];
	ld.shared.f32 	%f70, [%r167+44];
	ld.shared.f32 	%f71, [%r171+772];
	ld.shared.f32 	%f72, [%r167+48];
	ld.shared.f32 	%f73, [%r171+1028];
	ld.shared.f32 	%f74, [%r167+52];
	ld.shared.f32 	%f75, [%r171+1284];
	ld.shared.f32 	%f76, [%r167+56];
	ld.shared.f32 	%f77, [%r171+1540];
	ld.shared.f32 	%f78, [%r167+60];
	ld.shared.f32 	%f79, [%r171+1796];
	ld.shared.f32 	%f80, [%r167+64];
	ld.shared.f32 	%f81, [%r171+8];
	ld.shared.f32 	%f82, [%r167+68];
	ld.shared.f32 	%f83, [%r171+264];
	ld.shared.f32 	%f84, [%r167+72];
	ld.shared.f32 	%f85, [%r171+520];
	ld.shared.f32 	%f86, [%r167+76];
	ld.shared.f32 	%f87, [%r171+776];
	ld.shared.f32 	%f88, [%r167+80];
	ld.shared.f32 	%f89, [%r171+1032];
	ld.shared.f32 	%f90, [%r167+84];
	ld.shared.f32 	%f91, [%r171+1288];
	ld.shared.f32 	%f92, [%r167+88];
	ld.shared.f32 	%f93, [%r171+1544];
	ld.shared.f32 	%f94, [%r167+92];
	ld.shared.f32 	%f95, [%r171+1800];
	ld.shared.f32 	%f96, [%r167+96];
	ld.shared.f32 	%f97, [%r171+12];
	ld.shared.f32 	%f98, [%r167+100];
	ld.shared.f32 	%f99, [%r171+268];
	ld.shared.f32 	%f100, [%r167+104];
	ld.shared.f32 	%f101, [%r171+524];
	ld.shared.f32 	%f102, [%r167+108];
	ld.shared.f32 	%f103, [%r171+780];
	ld.shared.f32 	%f104, [%r167+112];
	ld.shared.f32 	%f105, [%r171+1036];
	ld.shared.f32 	%f106, [%r167+116];
	ld.shared.f32 	%f107, [%r171+1292];
	ld.shared.f32 	%f108, [%r167+120];
	ld.shared.f32 	%f109, [%r171+1548];
	ld.shared.f32 	%f110, [%r167+124];
	ld.shared.f32 	%f111, [%r171+1804];
	fma.rn.f32 	%f112, %f48, %f49, %f239;
	fma.rn.f32 	%f113, %f50, %f51, %f112;
	fma.rn.f32 	%f114, %f52, %f53, %f113;
	fma.rn.f32 	%f115, %f54, %f55, %f114;
	fma.rn.f32 	%f116, %f56, %f57, %f115;
	fma.rn.f32 	%f117, %f58, %f59, %f116;
	fma.rn.f32 	%f118, %f60, %f61, %f117;
	fma.rn.f32 	%f239, %f62, %f63, %f118;
	fma.rn.f32 	%f119, %f48, %f65, %f238;
	fma.rn.f32 	%f120, %f50, %f67, %f119;
	fma.rn.f32 	%f121, %f52, %f69, %f120;
	fma.rn.f32 	%f122, %f54, %f71, %f121;
	fma.rn.f32 	%f123, %f56, %f73, %f122;
	fma.rn.f32 	%f124, %f58, %f75, %f123;
	fma.rn.f32 	%f125, %f60, %f77, %f124;
	fma.rn.f32 	%f238, %f62, %f79, %f125;
	fma.rn.f32 	%f126, %f48, %f81, %f237;
	fma.rn.f32 	%f127, %f50, %f83, %f126;
	fma.rn.f32 	%f128, %f52, %f85, %f127;
	fma.rn.f32 	%f129, %f54, %f87, %f128;
	fma.rn.f32 	%f130, %f56, %f89, %f129;
	fma.rn.f32 	%f131, %f58, %f91, %f130;
	fma.rn.f32 	%f132, %f60, %f93, %f131;
	fma.rn.f32 	%f237, %f62, %f95, %f132;
	fma.rn.f32 	%f133, %f48, %f97, %f236;
	fma.rn.f32 	%f134, %f50, %f99, %f133;
	fma.rn.f32 	%f135, %f52, %f101, %f134;
	fma.rn.f32 	%f136, %f54, %f103, %f135;
	fma.rn.f32 	%f137, %f56, %f105, %f136;
	fma.rn.f32 	%f138, %f58, %f107, %f137;
	fma.rn.f32 	%f139, %f60, %f109, %f138;
	fma.rn.f32 	%f236, %f62, %f111, %f139;
	fma.rn.f32 	%f140, %f64, %f49, %f235;
	fma.rn.f32 	%f141, %f66, %f51, %f140;
	fma.rn.f32 	%f142, %f68, %f53, %f141;
	fma.rn.f32 	%f143, %f70, %f55, %f142;
	fma.rn.f32 	%f144, %f72, %f57, %f143;
	fma.rn.f32 	%f145, %f74, %f59, %f144;
	fma.rn.f32 	%f146, %f76, %f61, %f145;
	fma.rn.f32 	%f235, %f78, %f63, %f146;
	fma.rn.f32 	%f147, %f64, %f65, %f234;
	fma.rn.f32 	%f148, %f66, %f67, %f147;
	fma.rn.f32 	%f149, %f68, %f69, %f148;
	fma.rn.f32 	%f150, %f70, %f71, %f149;
	fma.rn.f32 	%f151, %f72, %f73, %f150;
	fma.rn.f32 	%f152, %f74, %f75, %f151;
	fma.rn.f32 	%f153, %f76, %f77, %f152;
	fma.rn.f32 	%f234, %f78, %f79, %f153;
	fma.rn.f32 	%f154, %f64, %f81, %f233;
	fma.rn.f32 	%f155, %f66, %f83, %f154;
	fma.rn.f32 	%f156, %f68, %f85, %f155;
	fma.rn.f32 	%f157, %f70, %f87, %f156;
	fma.rn.f32 	%f158, %f72, %f89, %f157;
	fma.rn.f32 	%f159, %f74, %f91, %f158;
	fma.rn.f32 	%f160, %f76, %f93, %f159;
	fma.rn.f32 	%f233, %f78, %f95, %f160;
	fma.rn.f32 	%f161, %f64, %f97, %f232;
	fma.rn.f32 	%f162, %f66, %f99, %f161;
	fma.rn.f32 	%f163, %f68, %f101, %f162;
	fma.rn.f32 	%f164, %f70, %f103, %f163;
	fma.rn.f32 	%f165, %f72, %f105, %f164;
	fma.rn.f32 	%f166, %f74, %f107, %f165;
	fma.rn.f32 	%f167, %f76, %f109, %f166;
	fma.rn.f32 	%f232, %f78, %f111, %f167;
	fma.rn.f32 	%f168, %f80, %f49, %f231;
	fma.rn.f32 	%f169, %f82, %f51, %f168;
	fma.rn.f32 	%f170, %f84, %f53, %f169;
	fma.rn.f32 	%f171, %f86, %f55, %f170;
	fma.rn.f32 	%f172, %f88, %f57, %f171;
	fma.rn.f32 	%f173, %f90, %f59, %f172;
	fma.rn.f32 	%f174, %f92, %f61, %f173;
	fma.rn.f32 	%f231, %f94, %f63, %f174;
	fma.rn.f32 	%f175, %f80, %f65, %f230;
	fma.rn.f32 	%f176, %f82, %f67, %f175;
	fma.rn.f32 	%f177, %f84, %f69, %f176;
	fma.rn.f32 	%f178, %f86, %f71, %f177;
	fma.rn.f32 	%f179, %f88, %f73, %f178;
	fma.rn.f32 	%f180, %f90, %f75, %f179;
	fma.rn.f32 	%f181, %f92, %f77, %f180;
	fma.rn.f32 	%f230, %f94, %f79, %f181;
	fma.rn.f32 	%f182, %f80, %f81, %f229;
	fma.rn.f32 	%f183, %f82, %f83, %f182;
	fma.rn.f32 	%f184, %f84, %f85, %f183;
	fma.rn.f32 	%f185, %f86, %f87, %f184;
	fma.rn.f32 	%f186, %f88, %f89, %f185;
	fma.rn.f32 	%f187, %f90, %f91, %f186;
	fma.rn.f32 	%f188, %f92, %f93, %f187;
	fma.rn.f32 	%f229, %f94, %f95, %f188;
	fma.rn.f32 	%f189, %f80, %f97, %f228;
	fma.rn.f32 	%f190, %f82, %f99, %f189;
	fma.rn.f32 	%f191, %f84, %f101, %f190;
	fma.rn.f32 	%f192, %f86, %f103, %f191;
	fma.rn.f32 	%f193, %f88, %f105, %f192;
	fma.rn.f32 	%f194, %f90, %f107, %f193;
	fma.rn.f32 	%f195, %f92, %f109, %f194;
	fma.rn.f32 	%f228, %f94, %f111, %f195;
	fma.rn.f32 	%f196, %f96, %f49, %f227;
	fma.rn.f32 	%f197, %f98, %f51, %f196;
	fma.rn.f32 	%f198, %f100, %f53, %f197;
	fma.rn.f32 	%f199, %f102, %f55, %f198;
	fma.rn.f32 	%f200, %f104, %f57, %f199;
	fma.rn.f32 	%f201, %f106, %f59, %f200;
	fma.rn.f32 	%f202, %f108, %f61, %f201;
	fma.rn.f32 	%f227, %f110, %f63, %f202;
	fma.rn.f32 	%f203, %f96, %f65, %f226;
	fma.rn.f32 	%f204, %f98, %f67, %f203;
	fma.rn.f32 	%f205, %f100, %f69, %f204;
	fma.rn.f32 	%f206, %f102, %f71, %f205;
	fma.rn.f32 	%f207, %f104, %f73, %f206;
	fma.rn.f32 	%f208, %f106, %f75, %f207;
	fma.rn.f32 	%f209, %f108, %f77, %f208;
	fma.rn.f32 	%f226, %f110, %f79, %f209;
	fma.rn.f32 	%f210, %f96, %f81, %f225;
	fma.rn.f32 	%f211, %f98, %f83, %f210;
	fma.rn.f32 	%f212, %f100, %f85, %f211;
	fma.rn.f32 	%f213, %f102, %f87, %f212;
	fma.rn.f32 	%f214, %f104, %f89, %f213;
	fma.rn.f32 	%f215, %f106, %f91, %f214;
	fma.rn.f32 	%f216, %f108, %f93, %f215;
	fma.rn.f32 	%f225, %f110, %f95, %f216;
	fma.rn.f32 	%f217, %f96, %f97, %f224;
	fma.rn.f32 	%f218, %f98, %f99, %f217;
	fma.rn.f32 	%f219, %f100, %f101, %f218;
	fma.rn.f32 	%f220, %f102, %f103, %f219;
	fma.rn.f32 	%f221, %f104, %f105, %f220;
	fma.rn.f32 	%f222, %f106, %f107, %f221;
	fma.rn.f32 	%f223, %f108, %f109, %f222;
	fma.rn.f32 	%f224, %f110, %f111, %f223;
	bar.sync 	0;
	add.s32 	%r183, %r2, 8;
	setp.lt.u32 	%p8, %r2, 4088;
	@%p8 bra 	$L__BB3_1;
	ld.param.u64 	%rd39, [_Z8matmul_2PfS_S__param_2];
	mov.u32 	%r172, %ctaid.y;
	shl.b32 	%r173, %r172, 6;
	shl.b32 	%r175, %r164, 2;
	add.s32 	%r31, %r173, %r175;
	setp.gt.u32 	%p9, %r31, 2559;
	shl.b32 	%r176, %r31, 11;
	mov.u32 	%r177, %ctaid.x;
	shl.b32 	%r178, %r177, 6;
	shl.b32 	%r180, %r168, 2;
	add.s32 	%r181, %r178, %r180;
	add.s32 	%r182, %r176, %r181;
	setp.gt.s32 	%p10, %r181, 2047;
	cvta.to.global.u64 	%rd35, %rd39;
	mul.wide.s32 	%rd36, %r182, 4;
	add.s64 	%rd3, %rd35, %rd36;
	or.pred  	%p11, %p9, %p10;
	@%p11 bra 	$L__BB3_12;
	st.global.f32 	[%rd3], %f239;
$L__BB3_12:
	setp.gt.u32 	%p12, %r31, 2559;
	setp.gt.s32 	%p13, %r181, 2046;
	or.pred  	%p14, %p12, %p13;
	@%p14 bra 	$L__BB3_14;
	st.global.f32 	[%rd3+4], %f238;
$L__BB3_14:
	setp.gt.u32 	%p15, %r31, 2559;
	setp.gt.s32 	%p16, %r181, 2045;
	or.pred  	%p17, %p15, %p16;
	@%p17 bra 	$L__BB3_16;
	st.global.f32 	[%rd3+8], %f237;
$L__BB3_16:
	setp.gt.u32 	%p18, %r31, 2559;
	setp.gt.s32 	%p19, %r181, 2044;
	or.pred  	%p20, %p18, %p19;
	@%p20 bra 	$L__BB3_18;
	st.global.f32 	[%rd3+12], %f236;
$L__BB3_18:
	setp.gt.s32 	%p21, %r181, 2047;
	setp.gt.u32 	%p22, %r31, 2558;
	or.pred  	%p23, %p22, %p21;
	@%p23 bra 	$L__BB3_20;
	st.global.f32 	[%rd3+8192], %f235;
$L__BB3_20:
	setp.gt.u32 	%p24, %r31, 2558;
	setp.gt.s32 	%p25, %r181, 2046;
	or.pred  	%p26, %p24, %p25;
	@%p26 bra 	$L__BB3_22;
	st.global.f32 	[%rd3+8196], %f234;
$L__BB3_22:
	setp.gt.u32 	%p27, %r31, 2558;
	setp.gt.s32 	%p28, %r181, 2045;
	or.pred  	%p29, %p27, %p28;
	@%p29 bra 	$L__BB3_24;
	st.global.f32 	[%rd3+8200], %f233;
$L__BB3_24:
	setp.gt.u32 	%p30, %r31, 2558;
	setp.gt.s32 	%p31, %r181, 2044;
	or.pred  	%p32, %p30, %p31;
	@%p32 bra 	$L__BB3_26;
	st.global.f32 	[%rd3+8204], %f232;
$L__BB3_26:
	setp.gt.s32 	%p33, %r181, 2047;
	setp.gt.u32 	%p34, %r31, 2557;
	or.pred  	%p35, %p34, %p33;
	@%p35 bra 	$L__BB3_28;
	st.global.f32 	[%rd3+16384], %f231;
$L__BB3_28:
	setp.gt.u32 	%p36, %r31, 2557;
	setp.gt.s32 	%p37, %r181, 2046;
	or.pred  	%p38, %p36, %p37;
	@%p38 bra 	$L__BB3_30;
	st.global.f32 	[%rd3+16388], %f230;
$L__BB3_30:
	setp.gt.u32 	%p39, %r31, 2557;
	setp.gt.s32 	%p40, %r181, 2045;
	or.pred  	%p41, %p39, %p40;
	@%p41 bra 	$L__BB3_32;
	st.global.f32 	[%rd3+16392], %f229;
$L__BB3_32:
	setp.gt.u32 	%p42, %r31, 2557;
	setp.gt.s32 	%p43, %r181, 2044;
	or.pred  	%p44, %p42, %p43;
	@%p44 bra 	$L__BB3_34;
	st.global.f32 	[%rd3+16396], %f228;
$L__BB3_34:
	setp.gt.s32 	%p45, %r181, 2047;
	setp.gt.u32 	%p46, %r31, 2556;
	or.pred  	%p47, %p46, %p45;
	@%p47 bra 	$L__BB3_36;
	st.global.f32 	[%rd3+24576], %f227;
$L__BB3_36:
	setp.gt.u32 	%p48, %r31, 2556;
	setp.gt.s32 	%p49, %r181, 2046;
	or.pred  	%p50, %p48, %p49;
	@%p50 bra 	$L__BB3_38;
	st.global.f32 	[%rd3+24580], %f226;
$L__BB3_38:
	setp.gt.u32 	%p51, %r31, 2556;
	setp.gt.s32 	%p52, %r181, 2045;
	or.pred  	%p53, %p51, %p52;
	@%p53 bra 	$L__BB3_40;
	st.global.f32 	[%rd3+24584], %f225;
$L__BB3_40:
	setp.gt.u32 	%p54, %r31, 2556;
	setp.gt.s32 	%p55, %r181, 2044;
	or.pred  	%p56, %p54, %p55;
	@%p56 bra 	$L__BB3_42;
	st.global.f32 	[%rd3+24588], %f224;
$L__BB3_42:
	ret;

}
	// .globl	_Z8matmul_3PfS_S_
.visible .entry _Z8matmul_3PfS_S_(
	.param .u64 .ptr .align 1 _Z8matmul_3PfS_S__param_0,
	.param .u64 .ptr .align 1 _Z8matmul_3PfS_S__param_1,
	.param .u64 .ptr .align 1 _Z8matmul_3PfS_S__param_2
)
{
	.reg .pred 	%p<202>;
	.reg .b32 	%r<246>;
	.reg .b32 	%f<352>;
	.reg .b64 	%rd<52>;
	// demoted variable
	.shared .align 4 .b8 _ZZ8matmul_3PfS_S_E2sa[4096];
	// demoted variable
	.shared .align 4 .b8 _ZZ8matmul_3PfS_S_E2sb[4096];
	mov.u32 	%r28, %tid.y;
	mov.u32 	%r29, %tid.x;
	mov.u32 	%r30, %ntid.x;
	mad.lo.s32 	%r31, %r28, %r30, %r29;
	mov.u32 	%r32, %ntid.y;
	mul.lo.s32 	%r33, %r30, %r32;
	add.s32 	%r34, %r31, %r33;
	max.u32 	%r35, %r34, 1024;
	setp.lt.u32 	%p1, %r34, 1024;
	selp.u32 	%r36, 1, 0, %p1;
	add.s32 	%r37, %r34, %r36;
	sub.s32 	%r38, %r35, %r37;
	div.u32 	%r39, %r38, %r33;
	add.s32 	%r1, %r39, %r36;
	mov.b32 	%r238, 0;
	mov.f32 	%f288, 0f00000000;
	mov.f32 	%f289, %f288;
	mov.f32 	%f290, %f288;
	mov.f32 	%f291, %f288;
	mov.f32 	%f292, %f288;
	mov.f32 	%f293, %f288;
	mov.f32 	%f294, %f288;
	mov.f32 	%f295, %f288;
	mov.f32 	%f296, %f288;
	mov.f32 	%f297, %f288;
	mov.f32 	%f298, %f288;
	mov.f32 	%f299, %f288;
	mov.f32 	%f300, %f288;
	mov.f32 	%f301, %f288;
	mov.f32 	%f302, %f288;
	mov.f32 	%f303, %f288;
	mov.f32 	%f304, %f288;
	mov.f32 	%f305, %f288;
	mov.f32 	%f306, %f288;
	mov.f32 	%f307, %f288;
	mov.f32 	%f308, %f288;
	mov.f32 	%f309, %f288;
	mov.f32 	%f310, %f288;
	mov.f32 	%f311, %f288;
	mov.f32 	%f312, %f288;
	mov.f32 	%f313, %f288;
	mov.f32 	%f314, %f288;
	mov.f32 	%f315, %f288;
	mov.f32 	%f316, %f288;
	mov.f32 	%f317, %f288;
	mov.f32 	%f318, %f288;
	mov.f32 	%f319, %f288;
	mov.f32 	%f320, %f288;
	mov.f32 	%f321, %f288;
	mov.f32 	%f322, %f288;
	mov.f32 	%f323, %f288;
	mov.f32 	%f324, %f288;
	mov.f32 	%f325, %f288;
	mov.f32 	%f326, %f288;
	mov.f32 	%f327, %f288;
	mov.f32 	%f328, %f288;
	mov.f32 	%f329, %f288;
	mov.f32 	%f330, %f288;
	mov.f32 	%f331, %f288;
	mov.f32 	%f332, %f288;
	mov.f32 	%f333, %f288;
	mov.f32 	%f334, %f288;
	mov.f32 	%f335, %f288;
	mov.f32 	%f336, %f288;
	mov.f32 	%f337, %f288;
	mov.f32 	%f338, %f288;
	mov.f32 	%f339, %f288;
	mov.f32 	%f340, %f288;
	mov.f32 	%f341, %f288;
	mov.f32 	%f342, %f288;
	mov.f32 	%f343, %f288;
	mov.f32 	%f344, %f288;
	mov.f32 	%f345, %f288;
	mov.f32 	%f346, %f288;
	mov.f32 	%f347, %f288;
	mov.f32 	%f348, %f288;
	mov.f32 	%f349, %f288;
	mov.f32 	%f350, %f288;
	mov.f32 	%f351, %f288;
$L__BB4_1:
	mov.u32 	%r40, %tid.y;
	mov.u32 	%r41, %ntid.x;
	mov.u32 	%r42, %tid.x;
	mad.lo.s32 	%r239, %r40, %r41, %r42;
	setp.gt.u32 	%p2, %r239, 1023;
	@%p2 bra 	$L__BB4_9;
	and.b32  	%r43, %r1, 3;
	setp.eq.s32 	%p3, %r43, 3;
	@%p3 bra 	$L__BB4_6;
	ld.param.u64 	%rd47, [_Z8matmul_3PfS_S__param_1];
	ld.param.u64 	%rd43, [_Z8matmul_3PfS_S__param_0];
	mov.u32 	%r45, %ntid.y;
	mad.lo.s32 	%r48, %r40, %r41, %r42;
	mad.lo.s32 	%r239, %r41, %r45, %r48;
	setp.eq.s32 	%p4, %r43, 0;
	and.b32  	%r50, %r48, 7;
	shr.u32 	%r51, %r48, 3;
	mov.u32 	%r52, %ctaid.y;
	shl.b32 	%r53, %r52, 7;
	add.s32 	%r54, %r53, %r51;
	shl.b32 	%r55, %r54, 12;
	or.b32  	%r56, %r50, %r55;
	add.s32 	%r57, %r238, %r56;
	cvta.to.global.u64 	%rd5, %rd43;
	mul.wide.u32 	%rd6, %r57, 4;
	add.s64 	%rd7, %rd5, %rd6;
	ld.global.f32 	%f194, [%rd7];
	shl.b32 	%r58, %r48, 2;
	mov.u32 	%r59, _ZZ8matmul_3PfS_S_E2sa;
	add.s32 	%r60, %r59, %r58;
	st.shared.f32 	[%r60], %f194;
	shr.u32 	%r61, %r48, 7;
	add.s32 	%r62, %r61, %r238;
	shl.b32 	%r63, %r62, 11;
	and.b32  	%r64, %r48, 127;
	mov.u32 	%r65, %ctaid.x;
	shl.b32 	%r66, %r65, 7;
	or.b32  	%r67, %r64, %r66;
	add.s32 	%r68, %r67, %r63;
	cvta.to.global.u64 	%rd8, %rd47;
	mul.wide.s32 	%rd9, %r68, 4;
	add.s64 	%rd10, %rd8, %rd9;
	ld.global.f32 	%f195, [%rd10];
	mov.u32 	%r69, _ZZ8matmul_3PfS_S_E2sb;
	add.s32 	%r70, %r69, %r58;
	st.shared.f32 	[%r70], %f195;
	@%p4 bra 	$L__BB4_6;
	ld.param.u64 	%rd48, [_Z8matmul_3PfS_S__param_1];
	ld.param.u64 	%rd44, [_Z8matmul_3PfS_S__param_0];
	mul.lo.s32 	%r73, %r41, %r45;
	mov.u32 	%r74, %tid.y;
	mov.u32 	%r75, %tid.x;
	mad.lo.s32 	%r76, %r74, %r41, %r75;
	add.s32 	%r77, %r76, %r73;
	add.s32 	%r239, %r77, %r73;
	and.b32  	%r78, %r1, 3;
	setp.eq.s32 	%p5, %r78, 1;
	and.b32  	%r79, %r77, 7;
	shr.u32 	%r80, %r77, 3;
	mov.u32 	%r81, %ctaid.y;
	shl.b32 	%r82, %r81, 7;
	add.s32 	%r83, %r82, %r80;
	shl.b32 	%r84, %r83, 12;
	or.b32  	%r85, %r79, %r84;
	add.s32 	%r86, %r238, %r85;
	cvta.to.global.u64 	%rd11, %rd44;
	mul.wide.u32 	%rd12, %r86, 4;
	add.s64 	%rd13, %rd11, %rd12;
	ld.global.f32 	%f196, [%rd13];
	shl.b32 	%r87, %r76, 2;
	mov.u32 	%r88, _ZZ8matmul_3PfS_S_E2sa;
	add.s32 	%r89, %r88, %r87;
	shl.b32 	%r90, %r73, 2;
	add.s32 	%r91, %r89, %r90;
	st.shared.f32 	[%r91], %f196;
	shr.u32 	%r92, %r77, 7;
	add.s32 	%r93, %r92, %r238;
	shl.b32 	%r94, %r93, 11;
	and.b32  	%r95, %r77, 127;
	mov.u32 	%r96, %ctaid.x;
	shl.b32 	%r97, %r96, 7;
	or.b32  	%r98, %r95, %r97;
	add.s32 	%r99, %r98, %r94;
	cvta.to.global.u64 	%rd14, %rd48;
	mul.wide.s32 	%rd15, %r99, 4;
	add.s64 	%rd16, %rd14, %rd15;
	ld.global.f32 	%f197, [%rd16];
	mov.u32 	%r100, _ZZ8matmul_3PfS_S_E2sb;
	add.s32 	%r101, %r100, %r87;
	add.s32 	%r102, %r101, %r90;
	st.shared.f32 	[%r102], %f197;
	@%p5 bra 	$L__BB4_6;
	ld.param.u64 	%rd49, [_Z8matmul_3PfS_S__param_1];
	ld.param.u64 	%rd45, [_Z8matmul_3PfS_S__param_0];
	mov.u32 	%r104, %ntid.y;
	mul.lo.s32 	%r105, %r41, %r104;
	mov.u32 	%r107, %tid.x;
	mad.lo.s32 	%r108, %r74, %r41, %r107;
	add.s32 	%r109, %r108, %r105;
	add.s32 	%r110, %r109, %r105;
	add.s32 	%r239, %r110, %r105;
	and.b32  	%r111, %r110, 7;
	shr.u32 	%r112, %r110, 3;
	mov.u32 	%r113, %ctaid.y;
	shl.b32 	%r114, %r113, 7;
	add.s32 	%r115, %r114, %r112;
	shl.b32 	%r116, %r115, 12;
	or.b32  	%r117, %r111, %r116;
	add.s32 	%r118, %r238, %r117;
	cvta.to.global.u64 	%rd17, %rd45;
	mul.wide.u32 	%rd18, %r118, 4;
	add.s64 	%rd19, %rd17, %rd18;
	ld.global.f32 	%f198, [%rd19];
	shl.b32 	%r119, %r108, 2;
	mov.u32 	%r120, _ZZ8matmul_3PfS_S_E2sa;
	add.s32 	%r121, %r120, %r119;
	shl.b32 	%r122, %r105, 2;
	add.s32 	%r123, %r121, %r122;
	add.s32 	%r124, %r123, %r122;
	st.shared.f32 	[%r124], %f198;
	shr.u32 	%r125, %r110, 7;
	add.s32 	%r126, %r125, %r238;
	shl.b32 	%r127, %r126, 11;
	and.b32  	%r128, %r110, 127;
	mov.u32 	%r129, %ctaid.x;
	shl.b32 	%r130, %r129, 7;
	or.b32  	%r131, %r128, %r130;
	add.s32 	%r132, %r131, %r127;
	cvta.to.global.u64 	%rd20, %rd49;
	mul.wide.s32 	%rd21, %r132, 4;
	add.s64 	%rd22, %rd20, %rd21;
	ld.global.f32 	%f199, [%rd22];
	mov.u32 	%r133, _ZZ8matmul_3PfS_S_E2sb;
	add.s32 	%r134, %r133, %r119;
	add.s32 	%r135, %r134, %r122;
	add.s32 	%r136, %r135, %r122;
	st.shared.f32 	[%r136], %f199;
$L__BB4_6:
	setp.lt.u32 	%p6, %r1, 3;
	@%p6 bra 	$L__BB4_9;
	mov.u32 	%r138, %ntid.y;
	mul.lo.s32 	%r139, %r41, %r138;
	shl.b32 	%r140, %r139, 1;
	add.s32 	%r243, %r140, %r239;
	mad.lo.s32 	%r242, %r139, 3, %r239;
	add.s32 	%r241, %r139, %r239;
	shl.b32 	%r240, %r239, 2;
$L__BB4_8:
	ld.param.u64 	%rd50, [_Z8matmul_3PfS_S__param_1];
	ld.param.u64 	%rd46, [_Z8matmul_3PfS_S__param_0];
	shr.u32 	%r141, %r239, 3;
	mov.u32 	%r142, %ctaid.y;
	shl.b32 	%r143, %r142, 7;
	add.s32 	%r144, %r143, %r141;
	shl.b32 	%r145, %r144, 12;
	and.b32  	%r146, %r239, 7;
	add.s32 	%r147, %r146, %r238;
	add.s32 	%r148, %r147, %r145;
	cvta.to.global.u64 	%rd23, %rd46;
	mul.wide.u32 	%rd24, %r148, 4;
	add.s64 	%rd25, %rd23, %rd24;
	ld.global.f32 	%f200, [%rd25];
	mov.u32 	%r149, _ZZ8matmul_3PfS_S_E2sa;
	add.s32 	%r150, %r149, %r240;
	st.shared.f32 	[%r150], %f200;
	shr.u32 	%r151, %r239, 7;
	add.s32 	%r152, %r151, %r238;
	shl.b32 	%r153, %r152, 11;
	and.b32  	%r154, %r239, 127;
	mov.u32 	%r155, %ctaid.x;
	shl.b32 	%r156, %r155, 7;
	or.b32  	%r157, %r154, %r156;
	add.s32 	%r158, %r157, %r153;
	cvta.to.global.u64 	%rd26, %rd50;
	mul.wide.s32 	%rd27, %r158, 4;
	add.s64 	%rd28, %rd26, %rd27;
	ld.global.f32 	%f201, [%rd28];
	mov.u32 	%r159, _ZZ8matmul_3PfS_S_E2sb;
	add.s32 	%r160, %r159, %r240;
	st.shared.f32 	[%r160], %f201;
	mov.u32 	%r161, %ntid.x;
	mov.u32 	%r162, %ntid.y;
	mul.lo.s32 	%r163, %r161, %r162;
	add.s32 	%r164, %r239, %r163;
	shr.u32 	%r165, %r241, 3;
	add.s32 	%r166, %r143, %r165;
	shl.b32 	%r167, %r166, 12;
	and.b32  	%r168, %r241, 7;
	add.s32 	%r169, %r168, %r238;
	add.s32 	%r170, %r169, %r167;
	mul.wide.u32 	%rd29, %r170, 4;
	add.s64 	%rd30, %rd23, %rd29;
	ld.global.f32 	%f202, [%rd30];
	shl.b32 	%r171, %r163, 2;
	add.s32 	%r172, %r150, %r171;
	st.shared.f32 	[%r172], %f202;
	shr.u32 	%r173, %r241, 7;
	add.s32 	%r174, %r173, %r238;
	shl.b32 	%r175, %r174, 11;
	and.b32  	%r176, %r241, 127;
	or.b32  	%r177, %r176, %r156;
	add.s32 	%r178, %r177, %r175;
	mul.wide.s32 	%rd31, %r178, 4;
	add.s64 	%rd32, %rd26, %rd31;
	ld.global.f32 	%f203, [%rd32];
	add.s32 	%r179, %r160, %r171;
	st.shared.f32 	[%r179], %f203;
	add.s32 	%r180, %r164, %r163;
	shr.u32 	%r181, %r243, 3;
	add.s32 	%r182, %r143, %r181;
	shl.b32 	%r183, %r182, 12;
	and.b32  	%r184, %r243, 7;
	add.s32 	%r185, %r184, %r238;
	add.s32 	%r186, %r185, %r183;
	mul.wide.u32 	%rd33, %r186, 4;
	add.s64 	%rd34, %rd23, %rd33;
	ld.global.f32 	%f204, [%rd34];
	shl.b32 	%r187, %r163, 3;
	add.s32 	%r188, %r150, %r187;
	st.shared.f32 	[%r188], %f204;
	shr.u32 	%r189, %r243, 7;
	add.s32 	%r190, %r189, %r238;
	shl.b32 	%r191, %r190, 11;
	and.b32  	%r192, %r243, 127;
	or.b32  	%r193, %r192, %r156;
	add.s32 	%r194, %r193, %r191;
	mul.wide.s32 	%rd35, %r194, 4;
	add.s64 	%rd36, %rd26, %rd35;
	ld.global.f32 	%f205, [%rd36];
	add.s32 	%r195, %r160, %r187;
	st.shared.f32 	[%r195], %f205;
	add.s32 	%r196, %r180, %r163;
	shr.u32 	%r197, %r242, 3;
	add.s32 	%r198, %r143, %r197;
	shl.b32 	%r199, %r198, 12;
	and.b32  	%r200, %r242, 7;
	add.s32 	%r201, %r200, %r238;
	add.s32 	%r202, %r201, %r199;
	mul.wide.u32 	%rd37, %r202, 4;
	add.s64 	%rd38, %rd23, %rd37;
	ld.global.f32 	%f206, [%rd38];
	mul.lo.s32 	%r203, %r163, 12;
	add.s32 	%r204, %r150, %r203;
	st.shared.f32 	[%r204], %f206;
	shr.u32 	%r205, %r242, 7;
	add.s32 	%r206, %r205, %r238;
	shl.b32 	%r207, %r206, 11;
	and.b32  	%r208, %r242, 127;
	or.b32  	%r209, %r208, %r156;
	add.s32 	%r210, %r209, %r207;
	mul.wide.s32 	%rd39, %r210, 4;
	add.s64 	%rd40, %rd26, %rd39;
	ld.global.f32 	%f207, [%rd40];
	add.s32 	%r211, %r160, %r203;
	st.shared.f32 	[%r211], %f207;
	add.s32 	%r239, %r196, %r163;
	add.s32 	%r243, %r243, %r171;
	add.s32 	%r242, %r242, %r171;
	add.s32 	%r241, %r241, %r171;
	shl.b32 	%r212, %r163, 4;
	add.s32 	%r240, %r240, %r212;
	setp.lt.u32 	%p7, %r239, 1024;
	@%p7 bra 	$L__BB4_8;
$L__BB4_9:
	bar.sync 	0;
	mov.b32 	%r245, 0;
$L__BB4_10:
	shl.b32 	%r214, %r245, 7;
	mov.u32 	%r215, %tid.x;
	shl.b32 	%r216, %r215, 3;
	add.s32 	%r217, %r214, %r216;
	mov.u32 	%r218, %tid.y;
	shl.b32 	%r219, %r218, 6;
	add.s32 	%r220, %r219, %r245;
	shl.b32 	%r221, %r220, 2;
	mov.u32 	%r222, _ZZ8matmul_3PfS_S_E2sa;
	add.s32 	%r223, %r222, %r221;
	ld.shared.f32 	%f208, [%r223];
	shl.b32 	%r224, %r217, 2;
	mov.u32 	%r225, _ZZ8matmul_3PfS_S_E2sb;
	add.s32 	%r226, %r225, %r224;
	ld.shared.f32 	%f209, [%r226];
	ld.shared.f32 	%f210, [%r223+32];
	ld.shared.f32 	%f211, [%r226+4];
	ld.shared.f32 	%f212, [%r223+64];
	ld.shared.f32 	%f213, [%r226+8];
	ld.shared.f32 	%f214, [%r223+96];
	ld.shared.f32 	%f215, [%r226+12];
	ld.shared.f32 	%f216, [%r223+128];
	ld.shared.f32 	%f217, [%r226+16];
	ld.shared.f32 	%f218, [%r223+160];
	ld.shared.f32 	%f219, [%r226+20];
	ld.shared.f32 	%f220, [%r223+192];
	ld.shared.f32 	%f221, [%r226+24];
	ld.shared.f32 	%f222, [%r223+224];
	ld.shared.f32 	%f223, [%r226+28];
	fma.rn.f32 	%f351, %f208, %f209, %f351;
	fma.rn.f32 	%f350, %f208, %f211, %f350;
	fma.rn.f32 	%f349, %f208, %f213, %f349;
	fma.rn.f32 	%f348, %f208, %f215, %f348;
	fma.rn.f32 	%f347, %f208, %f217, %f347;
	fma.rn.f32 	%f346, %f208, %f219, %f346;
	fma.rn.f32 	%f345, %f208, %f221, %f345;
	fma.rn.f32 	%f344, %f208, %f223, %f344;
	fma.rn.f32 	%f343, %f210, %f209, %f343;
	fma.rn.f32 	%f342, %f210, %f211, %f342;
	fma.rn.f32 	%f341, %f210, %f213, %f341;
	fma.rn.f32 	%f340, %f210, %f215, %f340;
	fma.rn.f32 	%f339, %f210, %f217, %f339;
	fma.rn.f32 	%f338, %f210, %f219, %f338;
	fma.rn.f32 	%f337, %f210, %f221, %f337;
	fma.rn.f32 	%f336, %f210, %f223, %f336;
	fma.rn.f32 	%f335, %f212, %f209, %f335;
	fma.rn.f32 	%f334, %f212, %f211, %f334;
	fma.rn.f32 	%f333, %f212, %f213, %f333;
	fma.rn.f32 	%f332, %f212, %f215, %f332;
	fma.rn.f32 	%f331, %f212, %f217, %f331;
	fma.rn.f32 	%f330, %f212, %f219, %f330;
	fma.rn.f32 	%f329, %f212, %f221, %f329;
	fma.rn.f32 	%f328, %f212, %f223, %f328;
	fma.rn.f32 	%f327, %f214, %f209, %f327;
	fma.rn.f32 	%f326, %f214, %f211, %f326;
	fma.rn.f32 	%f325, %f214, %f213, %f325;
	fma.rn.f32 	%f324, %f214, %f215, %f324;
	fma.rn.f32 	%f323, %f214, %f217, %f323;
	fma.rn.f32 	%f322, %f214, %f219, %f322;
	fma.rn.f32 	%f321, %f214, %f221, %f321;
	fma.rn.f32 	%f320, %f214, %f223, %f320;
	fma.rn.f32 	%f319, %f216, %f209, %f319;
	fma.rn.f32 	%f318, %f216, %f211, %f318;
	fma.rn.f32 	%f317, %f216, %f213, %f317;
	fma.rn.f32 	%f316, %f216, %f215, %f316;
	fma.rn.f32 	%f315, %f216, %f217, %f315;
	fma.rn.f32 	%f314, %f216, %f219, %f314;
	fma.rn.f32 	%f313, %f216, %f221, %f313;
	fma.rn.f32 	%f312, %f216, %f223, %f312;
	fma.rn.f32 	%f311, %f218, %f209, %f311;
	fma.rn.f32 	%f310, %f218, %f211, %f310;
	fma.rn.f32 	%f309, %f218, %f213, %f309;
	fma.rn.f32 	%f308, %f218, %f215, %f308;
	fma.rn.f32 	%f307, %f218, %f217, %f307;
	fma.rn.f32 	%f306, %f218, %f219, %f306;
	fma.rn.f32 	%f305, %f218, %f221, %f305;
	fma.rn.f32 	%f304, %f218, %f223, %f304;
	fma.rn.f32 	%f303, %f220, %f209, %f303;
	fma.rn.f32 	%f302, %f220, %f211, %f302;
	fma.rn.f32 	%f301, %f220, %f213, %f301;
	fma.rn.f32 	%f300, %f220, %f215, %f300;
	fma.rn.f32 	%f299, %f220, %f217, %f299;
	fma.rn.f32 	%f298, %f220, %f219, %f298;
	fma.rn.f32 	%f297, %f220, %f221, %f297;
	fma.rn.f32 	%f296, %f220, %f223, %f296;
	fma.rn.f32 	%f295, %f222, %f209, %f295;
	fma.rn.f32 	%f294, %f222, %f211, %f294;
	fma.rn.f32 	%f293, %f222, %f213, %f293;
	fma.rn.f32 	%f292, %f222, %f215, %f292;
	fma.rn.f32 	%f291, %f222, %f217, %f291;
	fma.rn.f32 	%f290, %f222, %f219, %f290;
	fma.rn.f32 	%f289, %f222, %f221, %f289;
	fma.rn.f32 	%f288, %f222, %f223, %f288;
	add.s32 	%r245, %r245, 1;
	setp.ne.s32 	%p8, %r245, 8;
	@%p8 bra 	$L__BB4_10;
	bar.sync 	0;
	add.s32 	%r24, %r238, 8;
	setp.lt.u32 	%p9, %r238, 4088;
	mov.u32 	%r238, %r24;
	@%p9 bra 	$L__BB4_1;
	ld.param.u64 	%rd51, [_Z8matmul_3PfS_S__param_2];
	mov.u32 	%r227, %ctaid.y;
	shl.b32 	%r228, %r227, 7;
	shl.b32 	%r230, %r218, 3;
	add.s32 	%r25, %r228, %r230;
	setp.gt.u32 	%p10, %r25, 2559;
	shl.b32 	%r231, %r25, 11;
	mov.u32 	%r232, %ctaid.x;
	shl.b32 	%r233, %r232, 7;
	add.s32 	%r236, %r233, %r216;
	add.s32 	%r237, %r231, %r236;
	setp.gt.s32 	%p11, %r236, 2047;
	cvta.to.global.u64 	%rd41, %rd51;
	mul.wide.s32 	%rd42, %r237, 4;
	add.s64 	%rd1, %rd41, %rd42;
	or.pred  	%p12, %p10, %p11;
	@%p12 bra 	$L__BB4_14;
	st.global.f32 	[%rd1], %f351;
$L__BB4_14:
	setp.gt.s32 	%p14, %r236, 2046;
	or.pred  	%p15, %p10, %p14;
	@%p15 bra 	$L__BB4_16;
	st.global.f32 	[%rd1+4], %f350;
$L__BB4_16:
	setp.gt.s32 	%p17, %r236, 2045;
	or.pred  	%p18, %p10, %p17;
	@%p18 bra 	$L__BB4_18;
	st.global.f32 	[%rd1+8], %f349;
$L__BB4_18:
	setp.gt.s32 	%p20, %r236, 2044;
	or.pred  	%p21, %p10, %p20;
	@%p21 bra 	$L__BB4_20;
	st.global.f32 	[%rd1+12], %f348;
$L__BB4_20:
	setp.gt.s32 	%p23, %r236, 2043;
	or.pred  	%p24, %p10, %p23;
	@%p24 bra 	$L__BB4_22;
	st.global.f32 	[%rd1+16], %f347;
$L__BB4_22:
	setp.gt.u32 	%p25, %r25, 2559;
	setp.gt.s32 	%p26, %r236, 2042;
	or.pred  	%p27, %p25, %p26;
	@%p27 bra 	$L__BB4_24;
	st.global.f32 	[%rd1+20], %f346;
$L__BB4_24:
	setp.gt.u32 	%p28, %r25, 2559;
	setp.gt.s32 	%p29, %r236, 2041;
	or.pred  	%p30, %p28, %p29;
	@%p30 bra 	$L__BB4_26;
	st.global.f32 	[%rd1+24], %f345;
$L__BB4_26:
	setp.gt.u32 	%p31, %r25, 2559;
	setp.gt.s32 	%p32, %r236, 2040;
	or.pred  	%p33, %p31, %p32;
	@%p33 bra 	$L__BB4_28;
	st.global.f32 	[%rd1+28], %f344;
$L__BB4_28:
	setp.gt.s32 	%p34, %r236, 2047;
	setp.gt.u32 	%p35, %r25, 2558;
	or.pred  	%p36, %p35, %p34;
	@%p36 bra 	$L__BB4_30;
	st.global.f32 	[%rd1+8192], %f343;
$L__BB4_30:
	setp.gt.u32 	%p37, %r25, 2558;
	setp.gt.s32 	%p38, %r236, 2046;
	or.pred  	%p39, %p37, %p38;
	@%p39 bra 	$L__BB4_32;
	st.global.f32 	[%rd1+8196], %f342;
$L__BB4_32:
	setp.gt.u32 	%p40, %r25, 2558;
	setp.gt.s32 	%p41, %r236, 2045;
	or.pred  	%p42, %p40, %p41;
	@%p42 bra 	$L__BB4_34;
	st.global.f32 	[%rd1+8200], %f341;
$L__BB4_34:
	setp.gt.u32 	%p43, %r25, 2558;
	setp.gt.s32 	%p44, %r236, 2044;
	or.pred  	%p45, %p43, %p44;
	@%p45 bra 	$L__BB4_36;
	st.global.f32 	[%rd1+8204], %f340;
$L__BB4_36:
	setp.gt.u32 	%p46, %r25, 2558;
	setp.gt.s32 	%p47, %r236, 2043;
	or.pred  	%p48, %p46, %p47;
	@%p48 bra 	$L__BB4_38;
	st.global.f32 	[%rd1+8208], %f339;
$L__BB4_38:
	setp.gt.u32 	%p49, %r25, 2558;
	setp.gt.s32 	%p50, %r236, 2042;
	or.pred  	%p51, %p49, %p50;
	@%p51 bra 	$L__BB4_40;
	st.global.f32 	[%rd1+8212], %f338;
$L__BB4_40:
	setp.gt.u32 	%p52, %r25, 2558;
	setp.gt.s32 	%p53, %r236, 2041;
	or.pred  	%p54, %p52, %p53;
	@%p54 bra 	$L__BB4_42;
	st.global.f32 	[%rd1+8216], %f337;
$L__BB4_42:
	setp.gt.u32 	%p55, %r25, 2558;
	setp.gt.s32 	%p56, %r236, 2040;
	or.pred  	%p57, %p55, %p56;
	@%p57 bra 	$L__BB4_44;
	st.global.f32 	[%rd1+8220], %f336;
$L__BB4_44:
	setp.gt.s32 	%p58, %r236, 2047;
	setp.gt.u32 	%p59, %r25, 2557;
	or.pred  	%p60, %p59, %p58;
	@%p60 bra 	$L__BB4_46;
	st.global.f32 	[%rd1+16384], %f335;
$L__BB4_46:
	setp.gt.u32 	%p61, %r25, 2557;
	setp.gt.s32 	%p62, %r236, 2046;
	or.pred  	%p63, %p61, %p62;
	@%p63 bra 	$L__BB4_48;
	st.global.f32 	[%rd1+16388], %f334;
$L__BB4_48:
	setp.gt.u32 	%p64, %r25, 2557;
	setp.gt.s32 	%p65, %r236, 2045;
	or.pred  	%p66, %p64, %p65;
	@%p66 bra 	$L__BB4_50;
	st.global.f32 	[%rd1+16392], %f333;
$L__BB4_50:
	setp.gt.u32 	%p67, %r25, 2557;
	setp.gt.s32 	%p68, %r236, 2044;
	or.pred  	%p69, %p67, %p68;
	@%p69 bra 	$L__BB4_52;
	st.global.f32 	[%rd1+16396], %f332;
$L__BB4_52:
	setp.gt.u32 	%p70, %r25, 2557;
	setp.gt.s32 	%p71, %r236, 2043;
	or.pred  	%p72, %p70, %p71;
	@%p72 bra 	$L__BB4_54;
	st.global.f32 	[%rd1+16400], %f331;
$L__BB4_54:
	setp.gt.u32 	%p73, %r25, 2557;
	setp.gt.s32 	%p74, %r236, 2042;
	or.pred  	%p75, %p73, %p74;
	@%p75 bra 	$L__BB4_56;
	st.global.f32 	[%rd1+16404], %f330;
$L__BB4_56:
	setp.gt.u32 	%p76, %r25, 2557;
	setp.gt.s32 	%p77, %r236, 2041;
	or.pred  	%p78, %p76, %p77;
	@%p78 bra 	$L__BB4_58;
	st.global.f32 	[%rd1+16408], %f329;
$L__BB4_58:
	setp.gt.u32 	%p79, %r25, 2557;
	setp.gt.s32 	%p80, %r236, 2040;
	or.pred  	%p81, %p79, %p80;
	@%p81 bra 	$L__BB4_60;
	st.global.f32 	[%rd1+16412], %f328;
$L__BB4_60:
	setp.gt.s32 	%p82, %r236, 2047;
	setp.gt.u32 	%p83, %r25, 2556;
	or.pred  	%p84, %p83, %p82;
	@%p84 bra 	$L__BB4_62;
	st.global.f32 	[%rd1+24576], %f327;
$L__BB4_62:
	setp.gt.u32 	%p85, %r25, 2556;
	setp.gt.s32 	%p86, %r236, 2046;
	or.pred  	%p87, %p85, %p86;
	@%p87 bra 	$L__BB4_64;
	st.global.f32 	[%rd1+24580], %f326;
$L__BB4_64:
	setp.gt.u32 	%p88, %r25, 2556;
	setp.gt.s32 	%p89, %r236, 2045;
	or.pred  	%p90, %p88, %p89;
	@%p90 bra 	$L__BB4_66;
	st.global.f32 	[%rd1+24584], %f325;
$L__BB4_66:
	setp.gt.u32 	%p91, %r25, 2556;
	setp.gt.s32 	%p92, %r236, 2044;
	or.pred  	%p93, %p91, %p92;
	@%p93 bra 	$L__BB4_68;
	st.global.f32 	[%rd1+24588], %f324;
$L__BB4_68:
	setp.gt.u32 	%p94, %r25, 2556;
	setp.gt.s32 	%p95, %r236, 2043;
	or.pred  	%p96, %p94, %p95;
	@%p96 bra 	$L__BB4_70;
	st.global.f32 	[%rd1+24592], %f323;
$L__BB4_70:
	setp.gt.u32 	%p97, %r25, 2556;
	setp.gt.s32 	%p98, %r236, 2042;
	or.pred  	%p99, %p97, %p98;
	@%p99 bra 	$L__BB4_72;
	st.global.f32 	[%rd1+24596], %f322;
$L__BB4_72:
	setp.gt.u32 	%p100, %r25, 2556;
	setp.gt.s32 	%p101, %r236, 2041;
	or.pred  	%p102, %p100, %p101;
	@%p102 bra 	$L__BB4_74;
	st.global.f32 	[%rd1+24600], %f321;
$L__BB4_74:
	setp.gt.u32 	%p103, %r25, 2556;
	setp.gt.s32 	%p104, %r236, 2040;
	or.pred  	%p105, %p103, %p104;
	@%p105 bra 	$L__BB4_76;
	st.global.f32 	[%rd1+24604], %f320;
$L__BB4_76:
	setp.gt.s32 	%p106, %r236, 2047;
	setp.gt.u32 	%p107, %r25, 2555;
	or.pred  	%p108, %p107, %p106;
	@%p108 bra 	$L__BB4_78;
	st.global.f32 	[%rd1+32768], %f319;
$L__BB4_78:
	setp.gt.u32 	%p109, %r25, 2555;
	setp.gt.s32 	%p110, %r236, 2046;
	or.pred  	%p111, %p109, %p110;
	@%p111 bra 	$L__BB4_80;
	st.global.f32 	[%rd1+32772], %f318;
$L__BB4_80:
	setp.gt.u32 	%p112, %r25, 2555;
	setp.gt.s32 	%p113, %r236, 2045;
	or.pred  	%p114, %p112, %p113;
	@%p114 bra 	$L__BB4_82;
	st.global.f32 	[%rd1+32776], %f317;
$L__BB4_82:
	setp.gt.u32 	%p115, %r25, 2555;
	setp.gt.s32 	%p116, %r236, 2044;
	or.pred  	%p117, %p115, %p116;
	@%p117 bra 	$L__BB4_84;
	st.global.f32 	[%rd1+32780], %f316;
$L__BB4_84:
	setp.gt.u32 	%p118, %r25, 2555;
	setp.gt.s32 	%p119, %r236, 2043;
	or.pred  	%p120, %p118, %p119;
	@%p120 bra 	$L__BB4_86;
	st.global.f32 	[%rd1+32784], %f315;
$L__BB4_86:
	setp.gt.u32 	%p121, %r25, 2555;
	setp.gt.s32 	%p122, %r236, 2042;
	or.pred  	%p123, %p121, %p122;
	@%p123 bra 	$L__BB4_88;
	st.global.f32 	[%rd1+32788], %f314;
$L__BB4_88:
	setp.gt.u32 	%p124, %r25, 2555;
	setp.gt.s32 	%p125, %r236, 2041;
	or.pred  	%p126, %p124, %p125;
	@%p126 bra 	$L__BB4_90;
	st.global.f32 	[%rd1+32792], %f313;
$L__BB4_90:
	setp.gt.u32 	%p127, %r25, 2555;
	setp.gt.s32 	%p128, %r236, 2040;
	or.pred  	%p129, %p127, %p128;
	@%p129 bra 	$L__BB4_92;
	st.global.f32 	[%rd1+32796], %f312;
$L__BB4_92:
	setp.gt.s32 	%p130, %r236, 2047;
	setp.gt.u32 	%p131, %r25, 2554;
	or.pred  	%p132, %p131, %p130;
	@%p132 bra 	$L__BB4_94;
	st.global.f32 	[%rd1+40960], %f311;
$L__BB4_94:
	setp.gt.u32 	%p133, %r25, 2554;
	setp.gt.s32 	%p134, %r236, 2046;
	or.pred  	%p135, %p133, %p134;
	@%p135 bra 	$L__BB4_96;
	st.global.f32 	[%rd1+40964], %f310;
$L__BB4_96:
	setp.gt.u32 	%p136, %r25, 2554;
	setp.gt.s32 	%p137, %r236, 2045;
	or.pred  	%p138, %p136, %p137;
	@%p138 bra 	$L__BB4_98;
	st.global.f32 	[%rd1+40968], %f309;
$L__BB4_98:
	setp.gt.u32 	%p139, %r25, 2554;
	setp.gt.s32 	%p140, %r236, 2044;
	or.pred  	%p141, %p139, %p140;
	@%p141 bra 	$L__BB4_100;
	st.global.f32 	[%rd1+40972], %f308;
$L__BB4_100:
	setp.gt.u32 	%p142, %r25, 2554;
	setp.gt.s32 	%p143, %r236, 2043;
	or.pred  	%p144, %p142, %p143;
	@%p144 bra 	$L__BB4_102;
	st.global.f32 	[%rd1+40976], %f307;
$L__BB4_102:
	setp.gt.u32 	%p145, %r25, 2554;
	setp.gt.s32 	%p146, %r236, 2042;
	or.pred  	%p147, %p145, %p146;
	@%p147 bra 	$L__BB4_104;
	st.global.f32 	[%rd1+40980], %f306;
$L__BB4_104:
	setp.gt.u32 	%p148, %r25, 2554;
	setp.gt.s32 	%p149, %r236, 2041;
	or.pred  	%p150, %p148, %p149;
	@%p150 bra 	$L__BB4_106;
	st.global.f32 	[%rd1+40984], %f305;
$L__BB4_106:
	setp.gt.u32 	%p151, %r25, 2554;
	setp.gt.s32 	%p152, %r236, 2040;
	or.pred  	%p153, %p151, %p152;
	@%p153 bra 	$L__BB4_108;
	st.global.f32 	[%rd1+40988], %f304;
$L__BB4_108:
	setp.gt.s32 	%p154, %r236, 2047;
	setp.gt.u32 	%p155, %r25, 2553;
	or.pred  	%p156, %p155, %p154;
	@%p156 bra 	$L__BB4_110;
	st.global.f32 	[%rd1+49152], %f303;
$L__BB4_110:
	setp.gt.u32 	%p157, %r25, 2553;
	setp.gt.s32 	%p158, %r236, 2046;
	or.pred  	%p159, %p157, %p158;
	@%p159 bra 	$L__BB4_112;
	st.global.f32 	[%rd1+49156], %f302;
$L__BB4_112:
	setp.gt.u32 	%p160, %r25, 2553;
	setp.gt.s32 	%p161, %r236, 2045;
	or.pred  	%p162, %p160, %p161;
	@%p162 bra 	$L__BB4_114;
	st.global.f32 	[%rd1+49160], %f301;
$L__BB4_114:
	setp.gt.u32 	%p163, %r25, 2553;
	setp.gt.s32 	%p164, %r236, 2044;
	or.pred  	%p165, %p163, %p164;
	@%p165 bra 	$L__BB4_116;
	st.global.f32 	[%rd1+49164], %f300;
$L__BB4_116:
	setp.gt.u32 	%p166, %r25, 2553;
	setp.gt.s32 	%p167, %r236, 2043;
	or.pred  	%p168, %p166, %p167;
	@%p168 bra 	$L__BB4_118;
	st.global.f32 	[%rd1+49168], %f299;
$L__BB4_118:
	setp.gt.u32 	%p169, %r25, 2553;
	setp.gt.s32 	%p170, %r236, 2042;
	or.pred  	%p171, %p169, %p170;
	@%p171 bra 	$L__BB4_120;
	st.global.f32 	[%rd1+49172], %f298;
$L__BB4_120:
	setp.gt.u32 	%p172, %r25, 2553;
	setp.gt.s32 	%p173, %r236, 2041;
	or.pred  	%p174, %p172, %p173;
	@%p174 bra 	$L__BB4_122;
	st.global.f32 	[%rd1+49176], %f297;
$L__BB4_122:
	setp.gt.u32 	%p175, %r25, 2553;
	setp.gt.s32 	%p176, %r236, 2040;
	or.pred  	%p177, %p175, %p176;
	@%p177 bra 	$L__BB4_124;
	st.global.f32 	[%rd1+49180], %f296;
$L__BB4_124:
	setp.gt.s32 	%p178, %r236, 2047;
	setp.gt.u32 	%p179, %r25, 2552;
	or.pred  	%p180, %p179, %p178;
	@%p180 bra 	$L__BB4_126;
	st.global.f32 	[%rd1+57344], %f295;
$L__BB4_126:
	setp.gt.u32 	%p181, %r25, 2552;
	setp.gt.s32 	%p182, %r236, 2046;
	or.pred  	%p183, %p181, %p182;
	@%p183 bra 	$L__BB4_128;
	st.global.f32 	[%rd1+57348], %f294;
$L__BB4_128:
	setp.gt.u32 	%p184, %r25, 2552;
	setp.gt.s32 	%p185, %r236, 2045;
	or.pred  	%p186, %p184, %p185;
	@%p186 bra 	$L__BB4_130;
	st.global.f32 	[%rd1+57352], %f293;
$L__BB4_130:
	setp.gt.u32 	%p187, %r25, 2552;
	setp.gt.s32 	%p188, %r236, 2044;
	or.pred  	%p189, %p187, %p188;
	@%p189 bra 	$L__BB4_132;
	st.global.f32 	[%rd1+57356], %f292;
$L__BB4_132:
	setp.gt.u32 	%p190, %r25, 2552;
	setp.gt.s32 	%p191, %r236, 2043;
	or.pred  	%p192, %p190, %p191;
	@%p192 bra 	$L__BB4_134;
	st.global.f32 	[%rd1+57360], %f291;
$L__BB4_134:
	setp.gt.u32 	%p193, %r25, 2552;
	setp.gt.s32 	%p194, %r236, 2042;
	or.pred  	%p195, %p193, %p194;
	@%p195 bra 	$L__BB4_136;
	st.global.f32 	[%rd1+57364], %f290;
$L__BB4_136:
	setp.gt.u32 	%p196, %r25, 2552;
	setp.gt.s32 	%p197, %r236, 2041;
	or.pred  	%p198, %p196, %p197;
	@%p198 bra 	$L__BB4_138;
	st.global.f32 	[%rd1+57368], %f289;
$L__BB4_138:
	setp.gt.u32 	%p199, %r25, 2552;
	setp.gt.s32 	%p200, %r236, 2040;
	or.pred  	%p201, %p199, %p200;
	@%p201 bra 	$L__BB4_140;
	st.global.f32 	[%rd1+57372], %f288;
$L__BB4_140:
	ret;

}
	// .globl	_Z8matmul_4PfS_S_
.visible .entry _Z8matmul_4PfS_S_(
	.param .u64 .ptr .align 1 _Z8matmul_4PfS_S__param_0,
	.param .u64 .ptr .align 1 _Z8matmul_4PfS_S__param_1,
	.param .u64 .ptr .align 1 _Z8matmul_4PfS_S__param_2
)
{
	.reg .pred 	%p<197>;
	.reg .b16 	%rs<5>;
	.reg .b32 	%r<75>;
	.reg .b32 	%f<340>;
	.reg .b64 	%rd<16>;
	// demoted variable
	.shared .align 4 .b8 _ZZ8matmul_4PfS_S_E2sa[4096];
	// demoted variable
	.shared .align 4 .b8 _ZZ8matmul_4PfS_S_E2sb[4096];
	mov.b32 	%r68, 0;
	mov.f32 	%f276, 0f00000000;
	mov.u32 	%r24, %tid.y;
	shl.b32 	%r25, %r24, 4;
	mov.u32 	%r2, %tid.x;
	add.s32 	%r3, %r25, %r2;
	shl.b32 	%r27, %r24, 6;
	shl.b32 	%r28, %r2, 2;
	add.s32 	%r29, %r27, %r28;
	mov.u32 	%r30, _ZZ8matmul_4PfS_S_E2sa;
	add.s32 	%r4, %r30, %r29;
	cvt.u16.u32 	%rs1, %r24;
	shl.b16 	%rs2, %rs1, 4;
	cvt.u16.u32 	%rs3, %r2;
	add.s16 	%rs4, %rs2, %rs3;
	mov.f32 	%f277, %f276;
	mov.f32 	%f278, %f276;
	mov.f32 	%f279, %f276;
	mov.f32 	%f280, %f276;
	mov.f32 	%f281, %f276;
	mov.f32 	%f282, %f276;
	mov.f32 	%f283, %f276;
	mov.f32 	%f284, %f276;
	mov.f32 	%f285, %f276;
	mov.f32 	%f286, %f276;
	mov.f32 	%f287, %f276;
	mov.f32 	%f288, %f276;
	mov.f32 	%f289, %f276;
	mov.f32 	%f290, %f276;
	mov.f32 	%f291, %f276;
	mov.f32 	%f292, %f276;
	mov.f32 	%f293, %f276;
	mov.f32 	%f294, %f276;
	mov.f32 	%f295, %f276;
	mov.f32 	%f296, %f276;
	mov.f32 	%f297, %f276;
	mov.f32 	%f298, %f276;
	mov.f32 	%f299, %f276;
	mov.f32 	%f300, %f276;
	mov.f32 	%f301, %f276;
	mov.f32 	%f302, %f276;
	mov.f32 	%f303, %f276;
	mov.f32 	%f304, %f276;
	mov.f32 	%f305, %f276;
	mov.f32 	%f306, %f276;
	mov.f32 	%f307, %f276;
	mov.f32 	%f308, %f276;
	mov.f32 	%f309, %f276;
	mov.f32 	%f310, %f276;
	mov.f32 	%f311, %f276;
	mov.f32 	%f312, %f276;
	mov.f32 	%f313, %f276;
	mov.f32 	%f314, %f276;
	mov.f32 	%f315, %f276;
	mov.f32 	%f316, %f276;
	mov.f32 	%f317, %f276;
	mov.f32 	%f318, %f276;
	mov.f32 	%f319, %f276;
	mov.f32 	%f320, %f276;
	mov.f32 	%f321, %f276;
	mov.f32 	%f322, %f276;
	mov.f32 	%f323, %f276;
	mov.f32 	%f324, %f276;
	mov.f32 	%f325, %f276;
	mov.f32 	%f326, %f276;
	mov.f32 	%f327, %f276;
	mov.f32 	%f328, %f276;
	mov.f32 	%f329, %f276;
	mov.f32 	%f330, %f276;
	mov.f32 	%f331, %f276;
	mov.f32 	%f332, %f276;
	mov.f32 	%f333, %f276;
	mov.f32 	%f334, %f276;
	mov.f32 	%f335, %f276;
	mov.f32 	%f336, %f276;
	mov.f32 	%f337, %f276;
	mov.f32 	%f338, %f276;
	mov.f32 	%f339, %f276;
$L__BB5_1:
	setp.gt.u32 	%p1, %r3, 1023;
	@%p1 bra 	$L__BB5_4;
	mov.u32 	%r31, _ZZ8matmul_4PfS_S_E2sb;
	add.s32 	%r72, %r31, %r29;
	shr.u32 	%r32, %r3, 7;
	add.s32 	%r33, %r32, %r68;
	shl.b32 	%r34, %r33, 11;
	mov.u32 	%r35, %ctaid.x;
	shl.b32 	%r36, %r35, 7;
	cvt.u32.u16 	%r37, %rs4;
	and.b32  	%r38, %r37, 127;
	or.b32  	%r39, %r36, %r38;
	add.s32 	%r71, %r39, %r34;
	mov.u32 	%r40, %ctaid.y;
	shl.b32 	%r41, %r40, 19;
	shl.b32 	%r42, %r3, 9;
	and.b32  	%r43, %r42, 16773120;
	add.s32 	%r44, %r41, %r43;
	and.b32  	%r45, %r2, 7;
	or.b32  	%r46, %r44, %r45;
	add.s32 	%r69, %r46, %r68;
	mov.u32 	%r70, %r4;
	mov.u32 	%r73, %r3;
$L__BB5_3:
	ld.param.u64 	%rd14, [_Z8matmul_4PfS_S__param_1];
	ld.param.u64 	%rd13, [_Z8matmul_4PfS_S__param_0];
	cvta.to.global.u64 	%rd5, %rd13;
	mul.wide.u32 	%rd6, %r69, 4;
	add.s64 	%rd7, %rd5, %rd6;
	ld.global.f32 	%f194, [%rd7];
	st.shared.f32 	[%r70], %f194;
	cvta.to.global.u64 	%rd8, %rd14;
	mul.wide.s32 	%rd9, %r71, 4;
	add.s64 	%rd10, %rd8, %rd9;
	ld.global.f32 	%f195, [%rd10];
	st.shared.f32 	[%r72], %f195;
	add.s32 	%r13, %r73, 256;
	add.s32 	%r72, %r72, 1024;
	add.s32 	%r71, %r71, 4096;
	add.s32 	%r70, %r70, 1024;
	add.s32 	%r69, %r69, 131072;
	setp.lt.u32 	%p2, %r73, 768;
	mov.u32 	%r73, %r13;
	@%p2 bra 	$L__BB5_3;
$L__BB5_4:
	bar.sync 	0;
	mov.b32 	%r74, 0;
$L__BB5_5:
	mov.u32 	%r48, %tid.y;
	shl.b32 	%r49, %r48, 3;
	add.s32 	%r50, %r74, %r49;
	shl.b32 	%r51, %r74, 7;
	mov.u32 	%r52, %tid.x;
	add.s32 	%r53, %r51, %r52;
	shl.b32 	%r54, %r50, 2;
	mov.u32 	%r55, _ZZ8matmul_4PfS_S_E2sa;
	add.s32 	%r56, %r55, %r54;
	ld.shared.f32 	%f196, [%r56];
	shl.b32 	%r57, %r53, 2;
	mov.u32 	%r58, _ZZ8matmul_4PfS_S_E2sb;
	add.s32 	%r59, %r58, %r57;
	ld.shared.f32 	%f197, [%r59];
	ld.shared.f32 	%f198, [%r56+512];
	ld.shared.f32 	%f199, [%r59+64];
	ld.shared.f32 	%f200, [%r56+1024];
	ld.shared.f32 	%f201, [%r59+128];
	ld.shared.f32 	%f202, [%r56+1536];
	ld.shared.f32 	%f203, [%r59+192];
	ld.shared.f32 	%f204, [%r56+2048];
	ld.shared.f32 	%f205, [%r59+256];
	ld.shared.f32 	%f206, [%r56+2560];
	ld.shared.f32 	%f207, [%r59+320];
	ld.shared.f32 	%f208, [%r56+3072];
	ld.shared.f32 	%f209, [%r59+384];
	ld.shared.f32 	%f210, [%r56+3584];
	ld.shared.f32 	%f211, [%r59+448];
	fma.rn.f32 	%f339, %f196, %f197, %f339;
	fma.rn.f32 	%f338, %f196, %f199, %f338;
	fma.rn.f32 	%f337, %f196, %f201, %f337;
	fma.rn.f32 	%f336, %f196, %f203, %f336;
	fma.rn.f32 	%f335, %f196, %f205, %f335;
	fma.rn.f32 	%f334, %f196, %f207, %f334;
	fma.rn.f32 	%f333, %f196, %f209, %f333;
	fma.rn.f32 	%f332, %f196, %f211, %f332;
	fma.rn.f32 	%f331, %f198, %f197, %f331;
	fma.rn.f32 	%f330, %f198, %f199, %f330;
	fma.rn.f32 	%f329, %f198, %f201, %f329;
	fma.rn.f32 	%f328, %f198, %f203, %f328;
	fma.rn.f32 	%f327, %f198, %f205, %f327;
	fma.rn.f32 	%f326, %f198, %f207, %f326;
	fma.rn.f32 	%f325, %f198, %f209, %f325;
	fma.rn.f32 	%f324, %f198, %f211, %f324;
	fma.rn.f32 	%f323, %f200, %f197, %f323;
	fma.rn.f32 	%f322, %f200, %f199, %f322;
	fma.rn.f32 	%f321, %f200, %f201, %f321;
	fma.rn.f32 	%f320, %f200, %f203, %f320;
	fma.rn.f32 	%f319, %f200, %f205, %f319;
	fma.rn.f32 	%f318, %f200, %f207, %f318;
	fma.rn.f32 	%f317, %f200, %f209, %f317;
	fma.rn.f32 	%f316, %f200, %f211, %f316;
	fma.rn.f32 	%f315, %f202, %f197, %f315;
	fma.rn.f32 	%f314, %f202, %f199, %f314;
	fma.rn.f32 	%f313, %f202, %f201, %f313;
	fma.rn.f32 	%f312, %f202, %f203, %f312;
	fma.rn.f32 	%f311, %f202, %f205, %f311;
	fma.rn.f32 	%f310, %f202, %f207, %f310;
	fma.rn.f32 	%f309, %f202, %f209, %f309;
	fma.rn.f32 	%f308, %f202, %f211, %f308;
	fma.rn.f32 	%f307, %f204, %f197, %f307;
	fma.rn.f32 	%f306, %f204, %f199, %f306;
	fma.rn.f32 	%f305, %f204, %f201, %f305;
	fma.rn.f32 	%f304, %f204, %f203, %f304;
	fma.rn.f32 	%f303, %f204, %f205, %f303;
	fma.rn.f32 	%f302, %f204, %f207, %f302;
	fma.rn.f32 	%f301, %f204, %f209, %f301;
	fma.rn.f32 	%f300, %f204, %f211, %f300;
	fma.rn.f32 	%f299, %f206, %f197, %f299;
	fma.rn.f32 	%f298, %f206, %f199, %f298;
	fma.rn.f32 	%f297, %f206, %f201, %f297;
	fma.rn.f32 	%f296, %f206, %f203, %f296;
	fma.rn.f32 	%f295, %f206, %f205, %f295;
	fma.rn.f32 	%f294, %f206, %f207, %f294;
	fma.rn.f32 	%f293, %f206, %f209, %f293;
	fma.rn.f32 	%f292, %f206, %f211, %f292;
	fma.rn.f32 	%f291, %f208, %f197, %f291;
	fma.rn.f32 	%f290, %f208, %f199, %f290;
	fma.rn.f32 	%f289, %f208, %f201, %f289;
	fma.rn.f32 	%f288, %f208, %f203, %f288;
	fma.rn.f32 	%f287, %f208, %f205, %f287;
	fma.rn.f32 	%f286, %f208, %f207, %f286;
	fma.rn.f32 	%f285, %f208, %f209, %f285;
	fma.rn.f32 	%f284, %f208, %f211, %f284;
	fma.rn.f32 	%f283, %f210, %f197, %f283;
	fma.rn.f32 	%f282, %f210, %f199, %f282;
	fma.rn.f32 	%f281, %f210, %f201, %f281;
	fma.rn.f32 	%f280, %f210, %f203, %f280;
	fma.rn.f32 	%f279, %f210, %f205, %f279;
	fma.rn.f32 	%f278, %f210, %f207, %f278;
	fma.rn.f32 	%f277, %f210, %f209, %f277;
	fma.rn.f32 	%f276, %f210, %f211, %f276;
	add.s32 	%r74, %r74, 1;
	setp.ne.s32 	%p3, %r74, 8;
	@%p3 bra 	$L__BB5_5;
	bar.sync 	0;
	add.s32 	%r20, %r68, 8;
	setp.lt.u32 	%p4, %r68, 4088;
	mov.u32 	%r68, %r20;
	@%p4 bra 	$L__BB5_1;
	ld.param.u64 	%rd15, [_Z8matmul_4PfS_S__param_2];
	mov.u32 	%r60, %ctaid.y;
	shl.b32 	%r61, %r60, 7;
	add.s32 	%r21, %r61, %r48;
	shl.b32 	%r63, %r21, 11;
	mov.u32 	%r64, %ctaid.x;
	shl.b32 	%r65, %r64, 7;
	add.s32 	%r22, %r65, %r52;
	add.s32 	%r67, %r63, %r22;
	setp.gt.u32 	%p5, %r21, 2559;
	setp.gt.s32 	%p6, %r22, 2047;
	cvta.to.global.u64 	%rd11, %rd15;
	mul.wide.s32 	%rd12, %r67, 4;
	add.s64 	%rd1, %rd11, %rd12;
	or.pred  	%p7, %p5, %p6;
	@%p7 bra 	$L__BB5_9;
	st.global.f32 	[%rd1], %f339;
$L__BB5_9:
	setp.gt.s32 	%p9, %r22, 2031;
	or.pred  	%p10, %p5, %p9;
	@%p10 bra 	$L__BB5_11;
	st.global.f32 	[%rd1+64], %f338;
$L__BB5_11:
	setp.gt.s32 	%p12, %r22, 2015;
	or.pred  	%p13, %p5, %p12;
	@%p13 bra 	$L__BB5_13;
	st.global.f32 	[%rd1+128], %f337;
$L__BB5_13:
	setp.gt.s32 	%p15, %r22, 1999;
	or.pred  	%p16, %p5, %p15;
	@%p16 bra 	$L__BB5_15;
	st.global.f32 	[%rd1+192], %f336;
$L__BB5_15:
	setp.gt.s32 	%p18, %r22, 1983;
	or.pred  	%p19, %p5, %p18;
	@%p19 bra 	$L__BB5_17;
	st.global.f32 	[%rd1+256], %f335;
$L__BB5_17:
	setp.gt.u32 	%p20, %r21, 2559;
	setp.gt.s32 	%p21, %r22, 1967;
	or.pred  	%p22, %p20, %p21;
	@%p22 bra 	$L__BB5_19;
	st.global.f32 	[%rd1+320], %f334;
$L__BB5_19:
	setp.gt.u32 	%p23, %r21, 2559;
	setp.gt.s32 	%p24, %r22, 1951;
	or.pred  	%p25, %p23, %p24;
	@%p25 bra 	$L__BB5_21;
	st.global.f32 	[%rd1+384], %f333;
$L__BB5_21:
	setp.gt.u32 	%p26, %r21, 2559;
	setp.gt.s32 	%p27, %r22, 1935;
	or.pred  	%p28, %p26, %p27;
	@%p28 bra 	$L__BB5_23;
	st.global.f32 	[%rd1+448], %f332;
$L__BB5_23:
	setp.gt.s32 	%p29, %r22, 2047;
	setp.gt.u32 	%p30, %r21, 2543;
	or.pred  	%p31, %p30, %p29;
	@%p31 bra 	$L__BB5_25;
	st.global.f32 	[%rd1+131072], %f331;
$L__BB5_25:
	setp.gt.u32 	%p32, %r21, 2543;
	setp.gt.s32 	%p33, %r22, 2031;
	or.pred  	%p34, %p32, %p33;
	@%p34 bra 	$L__BB5_27;
	st.global.f32 	[%rd1+131136], %f330;
$L__BB5_27:
	setp.gt.u32 	%p35, %r21, 2543;
	setp.gt.s32 	%p36, %r22, 2015;
	or.pred  	%p37, %p35, %p36;
	@%p37 bra 	$L__BB5_29;
	st.global.f32 	[%rd1+131200], %f329;
$L__BB5_29:
	setp.gt.u32 	%p38, %r21, 2543;
	setp.gt.s32 	%p39, %r22, 1999;
	or.pred  	%p40, %p38, %p39;
	@%p40 bra 	$L__BB5_31;
	st.global.f32 	[%rd1+131264], %f328;
$L__BB5_31:
	setp.gt.u32 	%p41, %r21, 2543;
	setp.gt.s32 	%p42, %r22, 1983;
	or.pred  	%p43, %p41, %p42;
	@%p43 bra 	$L__BB5_33;
	st.global.f32 	[%rd1+131328], %f327;
$L__BB5_33:
	setp.gt.u32 	%p44, %r21, 2543;
	setp.gt.s32 	%p45, %r22, 1967;
	or.pred  	%p46, %p44, %p45;
	@%p46 bra 	$L__BB5_35;
	st.global.f32 	[%rd1+131392], %f326;
$L__BB5_35:
	setp.gt.u32 	%p47, %r21, 2543;
	setp.gt.s32 	%p48, %r22, 1951;
	or.pred  	%p49, %p47, %p48;
	@%p49 bra 	$L__BB5_37;
	st.global.f32 	[%rd1+131456], %f325;
$L__BB5_37:
	setp.gt.u32 	%p50, %r21, 2543;
	setp.gt.s32 	%p51, %r22, 1935;
	or.pred  	%p52, %p50, %p51;
	@%p52 bra 	$L__BB5_39;
	st.global.f32 	[%rd1+131520], %f324;
$L__BB5_39:
	setp.gt.s32 	%p53, %r22, 2047;
	setp.gt.u32 	%p54, %r21, 2527;
	or.pred  	%p55, %p54, %p53;
	@%p55 bra 	$L__BB5_41;
	st.global.f32 	[%rd1+262144], %f323;
$L__BB5_41:
	setp.gt.u32 	%p56, %r21, 2527;
	setp.gt.s32 	%p57, %r22, 2031;
	or.pred  	%p58, %p56, %p57;
	@%p58 bra 	$L__BB5_43;
	st.global.f32 	[%rd1+262208], %f322;
$L__BB5_43:
	setp.gt.u32 	%p59, %r21, 2527;
	setp.gt.s32 	%p60, %r22, 2015;
	or.pred  	%p61, %p59, %p60;
	@%p61 bra 	$L__BB5_45;
	st.global.f32 	[%rd1+262272], %f321;
$L__BB5_45:
	setp.gt.u32 	%p62, %r21, 2527;
	setp.gt.s32 	%p63, %r22, 1999;
	or.pred  	%p64, %p62, %p63;
	@%p64 bra 	$L__BB5_47;
	st.global.f32 	[%rd1+262336], %f320;
$L__BB5_47:
	setp.gt.u32 	%p65, %r21, 2527;
	setp.gt.s32 	%p66, %r22, 1983;
	or.pred  	%p67, %p65, %p66;
	@%p67 bra 	$L__BB5_49;
	st.global.f32 	[%rd1+262400], %f319;
$L__BB5_49:
	setp.gt.u32 	%p68, %r21, 2527;
	setp.gt.s32 	%p69, %r22, 1967;
	or.pred  	%p70, %p68, %p69;
	@%p70 bra 	$L__BB5_51;
	st.global.f32 	[%rd1+262464], %f318;
$L__BB5_51:
	setp.gt.u32 	%p71, %r21, 2527;
	setp.gt.s32 	%p72, %r22, 1951;
	or.pred  	%p73, %p71, %p72;
	@%p73 bra 	$L__BB5_53;
	st.global.f32 	[%rd1+262528], %f317;
$L__BB5_53:
	setp.gt.u32 	%p74, %r21, 2527;
	setp.gt.s32 	%p75, %r22, 1935;
	or.pred  	%p76, %p74, %p75;
	@%p76 bra 	$L__BB5_55;
	st.global.f32 	[%rd1+262592], %f316;
$L__BB5_55:
	setp.gt.s32 	%p77, %r22, 2047;
	setp.gt.u32 	%p78, %r21, 2511;
	or.pred  	%p79, %p78, %p77;
	@%p79 bra 	$L__BB5_57;
	st.global.f32 	[%rd1+393216], %f315;
$L__BB5_57:
	setp.gt.u32 	%p80, %r21, 2511;
	setp.gt.s32 	%p81, %r22, 2031;
	or.pred  	%p82, %p80, %p81;
	@%p82 bra 	$L__BB5_59;
	st.global.f32 	[%rd1+393280], %f314;
$L__BB5_59:
	setp.gt.u32 	%p83, %r21, 2511;
	setp.gt.s32 	%p84, %r22, 2015;
	or.pred  	%p85, %p83, %p84;
	@%p85 bra 	$L__BB5_61;
	st.global.f32 	[%rd1+393344], %f313;
$L__BB5_61:
	setp.gt.u32 	%p86, %r21, 2511;
	setp.gt.s32 	%p87, %r22, 1999;
	or.pred  	%p88, %p86, %p87;
	@%p88 bra 	$L__BB5_63;
	st.global.f32 	[%rd1+393408], %f312;
$L__BB5_63:
	setp.gt.u32 	%p89, %r21, 2511;
	setp.gt.s32 	%p90, %r22, 1983;
	or.pred  	%p91, %p89, %p90;
	@%p91 bra 	$L__BB5_65;
	st.global.f32 	[%rd1+393472], %f311;
$L__BB5_65:
	setp.gt.u32 	%p92, %r21, 2511;
	setp.gt.s32 	%p93, %r22, 1967;
	or.pred  	%p94, %p92, %p93;
	@%p94 bra 	$L__BB5_67;
	st.global.f32 	[%rd1+393536], %f310;
$L__BB5_67:
	setp.gt.u32 	%p95, %r21, 2511;
	setp.gt.s32 	%p96, %r22, 1951;
	or.pred  	%p97, %p95, %p96;
	@%p97 bra 	$L__BB5_69;
	st.global.f32 	[%rd1+393600], %f309;
$L__BB5_69:
	setp.gt.u32 	%p98, %r21, 2511;
	setp.gt.s32 	%p99, %r22, 1935;
	or.pred  	%p100, %p98, %p99;
	@%p100 bra 	$L__BB5_71;
	st.global.f32 	[%rd1+393664], %f308;
$L__BB5_71:
	setp.gt.s32 	%p101, %r22, 2047;
	setp.gt.u32 	%p102, %r21, 2495;
	or.pred  	%p103, %p102, %p101;
	@%p103 bra 	$L__BB5_73;
	st.global.f32 	[%rd1+524288], %f307;
$L__BB5_73:
	setp.gt.u32 	%p104, %r21, 2495;
	setp.gt.s32 	%p105, %r22, 2031;
	or.pred  	%p106, %p104, %p105;
	@%p106 bra 	$L__BB5_75;
	st.global.f32 	[%rd1+524352], %f306;
$L__BB5_75:
	setp.gt.u32 	%p107, %r21, 2495;
	setp.gt.s32 	%p108, %r22, 2015;
	or.pred  	%p109, %p107, %p108;
	@%p109 bra 	$L__BB5_77;
	st.global.f32 	[%rd1+524416], %f305;
$L__BB5_77:
	setp.gt.u32 	%p110, %r21, 2495;
	setp.gt.s32 	%p111, %r22, 1999;
	or.pred  	%p112, %p110, %p111;
	@%p112 bra 	$L__BB5_79;
	st.global.f32 	[%rd1+524480], %f304;
$L__BB5_79:
	setp.gt.u32 	%p113, %r21, 2495;
	setp.gt.s32 	%p114, %r22, 1983;
	or.pred  	%p115, %p113, %p114;
	@%p115 bra 	$L__BB5_81;
	st.global.f32 	[%rd1+524544], %f303;
$L__BB5_81:
	setp.gt.u32 	%p116, %r21, 2495;
	setp.gt.s32 	%p117, %r22, 1967;
	or.pred  	%p118, %p116, %p117;
	@%p118 bra 	$L__BB5_83;
	st.global.f32 	[%rd1+524608], %f302;
$L__BB5_83:
	setp.gt.u32 	%p119, %r21, 2495;
	setp.gt.s32 	%p120, %r22, 1951;
	or.pred  	%p121, %p119, %p120;
	@%p121 bra 	$L__BB5_85;
	st.global.f32 	[%rd1+524672], %f301;
$L__BB5_85:
	setp.gt.u32 	%p122, %r21, 2495;
	setp.gt.s32 	%p123, %r22, 1935;
	or.pred  	%p124, %p122, %p123;
	@%p124 bra 	$L__BB5_87;
	st.global.f32 	[%rd1+524736], %f300;
$L__BB5_87:
	setp.gt.s32 	%p125, %r22, 2047;
	setp.gt.u32 	%p126, %r21, 2479;
	or.pred  	%p127, %p126, %p125;
	@%p127 bra 	$L__BB5_89;
	st.global.f32 	[%rd1+655360], %f299;
$L__BB5_89:
	setp.gt.u32 	%p128, %r21, 2479;
	setp.gt.s32 	%p129, %r22, 2031;
	or.pred  	%p130, %p128, %p129;
	@%p130 bra 	$L__BB5_91;
	st.global.f32 	[%rd1+655424], %f298;
$L__BB5_91:
	setp.gt.u32 	%p131, %r21, 2479;
	setp.gt.s32 	%p132, %r22, 2015;
	or.pred  	%p133, %p131, %p132;
	@%p133 bra 	$L__BB5_93;
	st.global.f32 	[%rd1+655488], %f297;
$L__BB5_93:
	setp.gt.u32 	%p134, %r21, 2479;
	setp.gt.s32 	%p135, %r22, 1999;
	or.pred  	%p136, %p134, %p135;
	@%p136 bra 	$L__BB5_95;
	st.global.f32 	[%rd1+655552], %f296;
$L__BB5_95:
	setp.gt.u32 	%p137, %r21, 2479;
	setp.gt.s32 	%p138, %r22, 1983;
	or.pred  	%p139, %p137, %p138;
	@%p139 bra 	$L__BB5_97;
	st.global.f32 	[%rd1+655616], %f295;
$L__BB5_97:
	setp.gt.u32 	%p140, %r21, 2479;
	setp.gt.s32 	%p141, %r22, 1967;
	or.pred  	%p142, %p140, %p141;
	@%p142 bra 	$L__BB5_99;
	st.global.f32 	[%rd1+655680], %f294;
$L__BB5_99:
	setp.gt.u32 	%p143, %r21, 2479;
	setp.gt.s32 	%p144, %r22, 1951;
	or.pred  	%p145, %p143, %p144;
	@%p145 bra 	$L__BB5_101;
	st.global.f32 	[%rd1+655744], %f293;
$L__BB5_101:
	setp.gt.u32 	%p146, %r21, 2479;
	setp.gt.s32 	%p147, %r22, 1935;
	or.pred  	%p148, %p146, %p147;
	@%p148 bra 	$L__BB5_103;
	st.global.f32 	[%rd1+655808], %f292;
$L__BB5_103:
	setp.gt.s32 	%p149, %r22, 2047;
	setp.gt.u32 	%p150, %r21, 2463;
	or.pred  	%p151, %p150, %p149;
	@%p151 bra 	$L__BB5_105;
	st.global.f32 	[%rd1+786432], %f291;
$L__BB5_105:
	setp.gt.u32 	%p152, %r21, 2463;
	setp.gt.s32 	%p153, %r22, 2031;
	or.pred  	%p154, %p152, %p153;
	@%p154 bra 	$L__BB5_107;
	st.global.f32 	[%rd1+786496], %f290;
$L__BB5_107:
	setp.gt.u32 	%p155, %r21, 2463;
	setp.gt.s32 	%p156, %r22, 2015;
	or.pred  	%p157, %p155, %p156;
	@%p157 bra 	$L__BB5_109;
	st.global.f32 	[%rd1+786560], %f289;
$L__BB5_109:
	setp.gt.u32 	%p158, %r21, 2463;
	setp.gt.s32 	%p159, %r22, 1999;
	or.pred  	%p160, %p158, %p159;
	@%p160 bra 	$L__BB5_111;
	st.global.f32 	[%rd1+786624], %f288;
$L__BB5_111:
	setp.gt.u32 	%p161, %r21, 2463;
	setp.gt.s32 	%p162, %r22, 1983;
	or.pred  	%p163, %p161, %p162;
	@%p163 bra 	$L__BB5_113;
	st.global.f32 	[%rd1+786688], %f287;
$L__BB5_113:
	setp.gt.u32 	%p164, %r21, 2463;
	setp.gt.s32 	%p165, %r22, 1967;
	or.pred  	%p166, %p164, %p165;
	@%p166 bra 	$L__BB5_115;
	st.global.f32 	[%rd1+786752], %f286;
$L__BB5_115:
	setp.gt.u32 	%p167, %r21, 2463;
	setp.gt.s32 	%p168, %r22, 1951;
	or.pred  	%p169, %p167, %p168;
	@%p169 bra 	$L__BB5_117;
	st.global.f32 	[%rd1+786816], %f285;
$L__BB5_117:
	setp.gt.u32 	%p170, %r21, 2463;
	setp.gt.s32 	%p171, %r22, 1935;
	or.pred  	%p172, %p170, %p171;
	@%p172 bra 	$L__BB5_119;
	st.global.f32 	[%rd1+786880], %f284;
$L__BB5_119:
	setp.gt.s32 	%p173, %r22, 2047;
	setp.gt.u32 	%p174, %r21, 2447;
	or.pred  	%p175, %p174, %p173;
	@%p175 bra 	$L__BB5_121;
	st.global.f32 	[%rd1+917504], %f283;
$L__BB5_121:
	setp.gt.u32 	%p176, %r21, 2447;
	setp.gt.s32 	%p177, %r22, 2031;
	or.pred  	%p178, %p176, %p177;
	@%p178 bra 	$L__BB5_123;
	st.global.f32 	[%rd1+917568], %f282;
$L__BB5_123:
	setp.gt.u32 	%p179, %r21, 2447;
	setp.gt.s32 	%p180, %r22, 2015;
	or.pred  	%p181, %p179, %p180;
	@%p181 bra 	$L__BB5_125;
	st.global.f32 	[%rd1+917632], %f281;
$L__BB5_125:
	setp.gt.u32 	%p182, %r21, 2447;
	setp.gt.s32 	%p183, %r22, 1999;
	or.pred  	%p184, %p182, %p183;
	@%p184 bra 	$L__BB5_127;
	st.global.f32 	[%rd1+917696], %f280;
$L__BB5_127:
	setp.gt.u32 	%p185, %r21, 2447;
	setp.gt.s32 	%p186, %r22, 1983;
	or.pred  	%p187, %p185, %p186;
	@%p187 bra 	$L__BB5_129;
	st.global.f32 	[%rd1+917760], %f279;
$L__BB5_129:
	setp.gt.u32 	%p188, %r21, 2447;
	setp.gt.s32 	%p189, %r22, 1967;
	or.pred  	%p190, %p188, %p189;
	@%p190 bra 	$L__BB5_131;
	st.global.f32 	[%rd1+917824], %f278;
$L__BB5_131:
	setp.gt.u32 	%p191, %r21, 2447;
	setp.gt.s32 	%p192, %r22, 1951;
	or.pred  	%p193, %p191, %p192;
	@%p193 bra 	$L__BB5_133;
	st.global.f32 	[%rd1+917888], %f277;
$L__BB5_133:
	setp.gt.u32 	%p194, %r21, 2447;
	setp.gt.s32 	%p195, %r22, 1935;
	or.pred  	%p196, %p194, %p195;
	@%p196 bra 	$L__BB5_135;
	st.global.f32 	[%rd1+917952], %f276;
$L__BB5_135:
	ret;

}
	// .globl	_Z8matmul_5PfS_S_
.visible .entry _Z8matmul_5PfS_S_(
	.param .u64 .ptr .align 1 _Z8matmul_5PfS_S__param_0,
	.param .u64 .ptr .align 1 _Z8matmul_5PfS_S__param_1,
	.param .u64 .ptr .align 1 _Z8matmul_5PfS_S__param_2
)
{
	.reg .pred 	%p<197>;
	.reg .b16 	%rs<5>;
	.reg .b32 	%r<92>;
	.reg .b32 	%f<612>;
	.reg .b64 	%rd<16>;
	// demoted variable
	.shared .align 4 .b8 _ZZ8matmul_5PfS_S_E2sa[4096];
	// demoted variable
	.shared .align 4 .b8 _ZZ8matmul_5PfS_S_E2sb[4096];
	mov.b32 	%r85, 0;
	mov.f32 	%f548, 0f00000000;
	mov.u32 	%r23, %tid.y;
	shl.b32 	%r24, %r23, 4;
	mov.u32 	%r25, %tid.x;
	add.s32 	%r2, %r24, %r25;
	shl.b32 	%r27, %r23, 6;
	shl.b32 	%r29, %r25, 2;
	add.s32 	%r30, %r27, %r29;
	mov.u32 	%r31, _ZZ8matmul_5PfS_S_E2sa;
	add.s32 	%r3, %r31, %r30;
	mov.u32 	%r32, _ZZ8matmul_5PfS_S_E2sb;
	add.s32 	%r4, %r32, %r30;
	cvt.u16.u32 	%rs1, %r23;
	shl.b16 	%rs2, %rs1, 4;
	cvt.u16.u32 	%rs3, %r25;
	add.s16 	%rs4, %rs2, %rs3;
	mov.f32 	%f549, %f548;
	mov.f32 	%f550, %f548;
	mov.f32 	%f551, %f548;
	mov.f32 	%f552, %f548;
	mov.f32 	%f553, %f548;
	mov.f32 	%f554, %f548;
	mov.f32 	%f555, %f548;
	mov.f32 	%f556, %f548;
	mov.f32 	%f557, %f548;
	mov.f32 	%f558, %f548;
	mov.f32 	%f559, %f548;
	mov.f32 	%f560, %f548;
	mov.f32 	%f561, %f548;
	mov.f32 	%f562, %f548;
	mov.f32 	%f563, %f548;
	mov.f32 	%f564, %f548;
	mov.f32 	%f565, %f548;
	mov.f32 	%f566, %f548;
	mov.f32 	%f567, %f548;
	mov.f32 	%f568, %f548;
	mov.f32 	%f569, %f548;
	mov.f32 	%f570, %f548;
	mov.f32 	%f571, %f548;
	mov.f32 	%f572, %f548;
	mov.f32 	%f573, %f548;
	mov.f32 	%f574, %f548;
	mov.f32 	%f575, %f548;
	mov.f32 	%f576, %f548;
	mov.f32 	%f577, %f548;
	mov.f32 	%f578, %f548;
	mov.f32 	%f579, %f548;
	mov.f32 	%f580, %f548;
	mov.f32 	%f581, %f548;
	mov.f32 	%f582, %f548;
	mov.f32 	%f583, %f548;
	mov.f32 	%f584, %f548;
	mov.f32 	%f585, %f548;
	mov.f32 	%f586, %f548;
	mov.f32 	%f587, %f548;
	mov.f32 	%f588, %f548;
	mov.f32 	%f589, %f548;
	mov.f32 	%f590, %f548;
	mov.f32 	%f591, %f548;
	mov.f32 	%f592, %f548;
	mov.f32 	%f593, %f548;
	mov.f32 	%f594, %f548;
	mov.f32 	%f595, %f548;
	mov.f32 	%f596, %f548;
	mov.f32 	%f597, %f548;
	mov.f32 	%f598, %f548;
	mov.f32 	%f599, %f548;
	mov.f32 	%f600, %f548;
	mov.f32 	%f601, %f548;
	mov.f32 	%f602, %f548;
	mov.f32 	%f603, %f548;
	mov.f32 	%f604, %f548;
	mov.f32 	%f605, %f548;
	mov.f32 	%f606, %f548;
	mov.f32 	%f607, %f548;
	mov.f32 	%f608, %f548;
	mov.f32 	%f609, %f548;
	mov.f32 	%f610, %f548;
	mov.f32 	%f611, %f548;
$L__BB6_1:
	setp.gt.u32 	%p1, %r2, 1023;
	@%p1 bra 	$L__BB6_4;
	shr.u32 	%r33, %r2, 7;
	add.s32 	%r34, %r33, %r85;
	shl.b32 	%r35, %r34, 11;
	mov.u32 	%r36, %ctaid.x;
	shl.b32 	%r37, %r36, 7;
	cvt.u32.u16 	%r38, %rs4;
	and.b32  	%r39, %r38, 127;
	or.b32  	%r40, %r37, %r39;
	add.s32 	%r88, %r40, %r35;
	mov.u32 	%r41, %ctaid.y;
	shl.b32 	%r42, %r41, 19;
	shl.b32 	%r43, %r2, 9;
	and.b32  	%r44, %r43, 16773120;
	add.s32 	%r45, %r42, %r44;
	and.b32  	%r46, %r25, 7;
	or.b32  	%r47, %r45, %r46;
	add.s32 	%r86, %r47, %r85;
	mov.u32 	%r87, %r3;
	mov.u32 	%r89, %r4;
	mov.u32 	%r90, %r2;
$L__BB6_3:
	ld.param.u64 	%rd14, [_Z8matmul_5PfS_S__param_1];
	ld.param.u64 	%rd13, [_Z8matmul_5PfS_S__param_0];
	cvta.to.global.u64 	%rd5, %rd13;
	mul.wide.u32 	%rd6, %r86, 4;
	add.s64 	%rd7, %rd5, %rd6;
	ld.global.f32 	%f306, [%rd7];
	st.shared.f32 	[%r87], %f306;
	cvta.to.global.u64 	%rd8, %rd14;
	mul.wide.s32 	%rd9, %r88, 4;
	add.s64 	%rd10, %rd8, %rd9;
	ld.global.f32 	%f307, [%rd10];
	st.shared.f32 	[%r89], %f307;
	add.s32 	%r12, %r90, 256;
	add.s32 	%r89, %r89, 1024;
	add.s32 	%r88, %r88, 4096;
	add.s32 	%r87, %r87, 1024;
	add.s32 	%r86, %r86, 131072;
	setp.lt.u32 	%p2, %r90, 768;
	mov.u32 	%r90, %r12;
	@%p2 bra 	$L__BB6_3;
$L__BB6_4:
	bar.sync 	0;
	mov.u32 	%r49, %tid.y;
	shl.b32 	%r50, %r49, 5;
	mov.u32 	%r51, _ZZ8matmul_5PfS_S_E2sa;
	add.s32 	%r52, %r51, %r50;
	ld.shared.f32 	%f539, [%r52];
	mov.u32 	%r53, %tid.x;
	shl.b32 	%r54, %r53, 2;
	mov.u32 	%r55, _ZZ8matmul_5PfS_S_E2sb;
	add.s32 	%r56, %r55, %r54;
	ld.shared.f32 	%f547, [%r56];
	ld.shared.f32 	%f538, [%r52+512];
	ld.shared.f32 	%f546, [%r56+64];
	ld.shared.f32 	%f537, [%r52+1024];
	ld.shared.f32 	%f545, [%r56+128];
	ld.shared.f32 	%f536, [%r52+1536];
	ld.shared.f32 	%f544, [%r56+192];
	ld.shared.f32 	%f535, [%r52+2048];
	ld.shared.f32 	%f543, [%r56+256];
	ld.shared.f32 	%f534, [%r52+2560];
	ld.shared.f32 	%f542, [%r56+320];
	ld.shared.f32 	%f533, [%r52+3072];
	ld.shared.f32 	%f541, [%r56+384];
	ld.shared.f32 	%f532, [%r52+3584];
	ld.shared.f32 	%f540, [%r56+448];
	mov.b32 	%r91, 1;
$L__BB6_5:
	shl.b32 	%r57, %r91, 2;
	mov.u32 	%r58, %tid.y;
	shl.b32 	%r59, %r58, 5;
	mov.u32 	%r60, _ZZ8matmul_5PfS_S_E2sa;
	add.s32 	%r61, %r60, %r59;
	add.s32 	%r62, %r61, %r57;
	ld.shared.f32 	%f308, [%r62];
	mov.u32 	%r63, %tid.x;
	shl.b32 	%r64, %r63, 2;
	mov.u32 	%r65, _ZZ8matmul_5PfS_S_E2sb;
	add.s32 	%r66, %r65, %r64;
	shl.b32 	%r67, %r91, 9;
	add.s32 	%r68, %r66, %r67;
	ld.shared.f32 	%f309, [%r68];
	fma.rn.f32 	%f310, %f539, %f547, %f611;
	fma.rn.f32 	%f311, %f539, %f546, %f610;
	fma.rn.f32 	%f312, %f539, %f545, %f609;
	fma.rn.f32 	%f313, %f539, %f544, %f608;
	fma.rn.f32 	%f314, %f539, %f543, %f607;
	fma.rn.f32 	%f315, %f539, %f542, %f606;
	fma.rn.f32 	%f316, %f539, %f541, %f605;
	fma.rn.f32 	%f317, %f539, %f540, %f604;
	ld.shared.f32 	%f318, [%r62+512];
	ld.shared.f32 	%f319, [%r68+64];
	fma.rn.f32 	%f320, %f538, %f547, %f603;
	fma.rn.f32 	%f321, %f538, %f546, %f602;
	fma.rn.f32 	%f322, %f538, %f545, %f601;
	fma.rn.f32 	%f323, %f538, %f544, %f600;
	fma.rn.f32 	%f324, %f538, %f543, %f599;
	fma.rn.f32 	%f325, %f538, %f542, %f598;
	fma.rn.f32 	%f326, %f538, %f541, %f597;
	fma.rn.f32 	%f327, %f538, %f540, %f596;
	ld.shared.f32 	%f328, [%r62+1024];
	ld.shared.f32 	%f329, [%r68+128];
	fma.rn.f32 	%f330, %f537, %f547, %f595;
	fma.rn.f32 	%f331, %f537, %f546, %f594;
	fma.rn.f32 	%f332, %f537, %f545, %f593;
	fma.rn.f32 	%f333, %f537, %f544, %f592;
	fma.rn.f32 	%f334, %f537, %f543, %f591;
	fma.rn.f32 	%f335, %f537, %f542, %f590;
	fma.rn.f32 	%f336, %f537, %f541, %f589;
	fma.rn.f32 	%f337, %f537, %f540, %f588;
	ld.shared.f32 	%f338, [%r62+1536];
	ld.shared.f32 	%f339, [%r68+192];
	fma.rn.f32 	%f340, %f536, %f547, %f587;
	fma.rn.f32 	%f341, %f536, %f546, %f586;
	fma.rn.f32 	%f342, %f536, %f545, %f585;
	fma.rn.f32 	%f343, %f536, %f544, %f584;
	fma.rn.f32 	%f344, %f536, %f543, %f583;
	fma.rn.f32 	%f345, %f536, %f542, %f582;
	fma.rn.f32 	%f346, %f536, %f541, %f581;
	fma.rn.f32 	%f347, %f536, %f540, %f580;
	ld.shared.f32 	%f348, [%r62+2048];
	ld.shared.f32 	%f349, [%r68+256];
	fma.rn.f32 	%f350, %f535, %f547, %f579;
	fma.rn.f32 	%f351, %f535, %f546, %f578;
	fma.rn.f32 	%f352, %f535, %f545, %f577;
	fma.rn.f32 	%f353, %f535, %f544, %f576;
	fma.rn.f32 	%f354, %f535, %f543, %f575;
	fma.rn.f32 	%f355, %f535, %f542, %f574;
	fma.rn.f32 	%f356, %f535, %f541, %f573;
	fma.rn.f32 	%f357, %f535, %f540, %f572;
	ld.shared.f32 	%f358, [%r62+2560];
	ld.shared.f32 	%f359, [%r68+320];
	fma.rn.f32 	%f360, %f534, %f547, %f571;
	fma.rn.f32 	%f361, %f534, %f546, %f570;
	fma.rn.f32 	%f362, %f534, %f545, %f569;
	fma.rn.f32 	%f363, %f534, %f544, %f568;
	fma.rn.f32 	%f364, %f534, %f543, %f567;
	fma.rn.f32 	%f365, %f534, %f542, %f566;
	fma.rn.f32 	%f366, %f534, %f541, %f565;
	fma.rn.f32 	%f367, %f534, %f540, %f564;
	ld.shared.f32 	%f368, [%r62+3072];
	ld.shared.f32 	%f369, [%r68+384];
	fma.rn.f32 	%f370, %f533, %f547, %f563;
	fma.rn.f32 	%f371, %f533, %f546, %f562;
	fma.rn.f32 	%f372, %f533, %f545, %f561;
	fma.rn.f32 	%f373, %f533, %f544, %f560;
	fma.rn.f32 	%f374, %f533, %f543, %f559;
	fma.rn.f32 	%f375, %f533, %f542, %f558;
	fma.rn.f32 	%f376, %f533, %f541, %f557;
	fma.rn.f32 	%f377, %f533, %f540, %f556;
	ld.shared.f32 	%f378, [%r62+3584];
	ld.shared.f32 	%f379, [%r68+448];
	fma.rn.f32 	%f380, %f532, %f547, %f555;
	fma.rn.f32 	%f381, %f532, %f546, %f554;
	fma.rn.f32 	%f382, %f532, %f545, %f553;
	fma.rn.f32 	%f383, %f532, %f544, %f552;
	fma.rn.f32 	%f384, %f532, %f543, %f551;
	fma.rn.f32 	%f385, %f532, %f542, %f550;
	fma.rn.f32 	%f386, %f532, %f541, %f549;
	fma.rn.f32 	%f387, %f532, %f540, %f548;
	ld.shared.f32 	%f539, [%r62+4];
	ld.shared.f32 	%f547, [%r68+512];
	fma.rn.f32 	%f611, %f308, %f309, %f310;
	fma.rn.f32 	%f610, %f308, %f319, %f311;
	fma.rn.f32 	%f609, %f308, %f329, %f312;
	fma.rn.f32 	%f608, %f308, %f339, %f313;
	fma.rn.f32 	%f607, %f308, %f349, %f314;
	fma.rn.f32 	%f606, %f308, %f359, %f315;
	fma.rn.f32 	%f605, %f308, %f369, %f316;
	fma.rn.f32 	%f604, %f308, %f379, %f317;
	ld.shared.f32 	%f538, [%r62+516];
	ld.shared.f32 	%f546, [%r68+576];
	fma.rn.f32 	%f603, %f318, %f309, %f320;
	fma.rn.f32 	%f602, %f318, %f319, %f321;
	fma.rn.f32 	%f601, %f318, %f329, %f322;
	fma.rn.f32 	%f600, %f318, %f339, %f323;
	fma.rn.f32 	%f599, %f318, %f349, %f324;
	fma.rn.f32 	%f598, %f318, %f359, %f325;
	fma.rn.f32 	%f597, %f318, %f369, %f326;
	fma.rn.f32 	%f596, %f318, %f379, %f327;
	ld.shared.f32 	%f537, [%r62+1028];
	ld.shared.f32 	%f545, [%r68+640];
	fma.rn.f32 	%f595, %f328, %f309, %f330;
	fma.rn.f32 	%f594, %f328, %f319, %f331;
	fma.rn.f32 	%f593, %f328, %f329, %f332;
	fma.rn.f32 	%f592, %f328, %f339, %f333;
	fma.rn.f32 	%f591, %f328, %f349, %f334;
	fma.rn.f32 	%f590, %f328, %f359, %f335;
	fma.rn.f32 	%f589, %f328, %f369, %f336;
	fma.rn.f32 	%f588, %f328, %f379, %f337;
	ld.shared.f32 	%f536, [%r62+1540];
	ld.shared.f32 	%f544, [%r68+704];
	fma.rn.f32 	%f587, %f338, %f309, %f340;
	fma.rn.f32 	%f586, %f338, %f319, %f341;
	fma.rn.f32 	%f585, %f338, %f329, %f342;
	fma.rn.f32 	%f584, %f338, %f339, %f343;
	fma.rn.f32 	%f583, %f338, %f349, %f344;
	fma.rn.f32 	%f582, %f338, %f359, %f345;
	fma.rn.f32 	%f581, %f338, %f369, %f346;
	fma.rn.f32 	%f580, %f338, %f379, %f347;
	ld.shared.f32 	%f535, [%r62+2052];
	ld.shared.f32 	%f543, [%r68+768];
	fma.rn.f32 	%f579, %f348, %f309, %f350;
	fma.rn.f32 	%f578, %f348, %f319, %f351;
	fma.rn.f32 	%f577, %f348, %f329, %f352;
	fma.rn.f32 	%f576, %f348, %f339, %f353;
	fma.rn.f32 	%f575, %f348, %f349, %f354;
	fma.rn.f32 	%f574, %f348, %f359, %f355;
	fma.rn.f32 	%f573, %f348, %f369, %f356;
	fma.rn.f32 	%f572, %f348, %f379, %f357;
	ld.shared.f32 	%f534, [%r62+2564];
	ld.shared.f32 	%f542, [%r68+832];
	fma.rn.f32 	%f571, %f358, %f309, %f360;
	fma.rn.f32 	%f570, %f358, %f319, %f361;
	fma.rn.f32 	%f569, %f358, %f329, %f362;
	fma.rn.f32 	%f568, %f358, %f339, %f363;
	fma.rn.f32 	%f567, %f358, %f349, %f364;
	fma.rn.f32 	%f566, %f358, %f359, %f365;
	fma.rn.f32 	%f565, %f358, %f369, %f366;
	fma.rn.f32 	%f564, %f358, %f379, %f367;
	ld.shared.f32 	%f533, [%r62+3076];
	ld.shared.f32 	%f541, [%r68+896];
	fma.rn.f32 	%f563, %f368, %f309, %f370;
	fma.rn.f32 	%f562, %f368, %f319, %f371;
	fma.rn.f32 	%f561, %f368, %f329, %f372;
	fma.rn.f32 	%f560, %f368, %f339, %f373;
	fma.rn.f32 	%f559, %f368, %f349, %f374;
	fma.rn.f32 	%f558, %f368, %f359, %f375;
	fma.rn.f32 	%f557, %f368, %f369, %f376;
	fma.rn.f32 	%f556, %f368, %f379, %f377;
	ld.shared.f32 	%f532, [%r62+3588];
	ld.shared.f32 	%f540, [%r68+960];
	fma.rn.f32 	%f555, %f378, %f309, %f380;
	fma.rn.f32 	%f554, %f378, %f319, %f381;
	fma.rn.f32 	%f553, %f378, %f329, %f382;
	fma.rn.f32 	%f552, %f378, %f339, %f383;
	fma.rn.f32 	%f551, %f378, %f349, %f384;
	fma.rn.f32 	%f550, %f378, %f359, %f385;
	fma.rn.f32 	%f549, %f378, %f369, %f386;
	fma.rn.f32 	%f548, %f378, %f379, %f387;
	add.s32 	%r18, %r91, 2;
	setp.lt.u32 	%p3, %r91, 5;
	mov.u32 	%r91, %r18;
	@%p3 bra 	$L__BB6_5;
	mov.u32 	%r69, %tid.y;
	shl.b32 	%r70, %r69, 5;
	mov.u32 	%r71, _ZZ8matmul_5PfS_S_E2sa;
	add.s32 	%r72, %r71, %r70;
	ld.shared.f32 	%f388, [%r72+28];
	mov.u32 	%r73, %tid.x;
	shl.b32 	%r74, %r73, 2;
	mov.u32 	%r75, _ZZ8matmul_5PfS_S_E2sb;
	add.s32 	%r76, %r75, %r74;
	ld.shared.f32 	%f389, [%r76+3584];
	fma.rn.f32 	%f390, %f539, %f547, %f611;
	fma.rn.f32 	%f391, %f539, %f546, %f610;
	fma.rn.f32 	%f392, %f539, %f545, %f609;
	fma.rn.f32 	%f393, %f539, %f544, %f608;
	fma.rn.f32 	%f394, %f539, %f543, %f607;
	fma.rn.f32 	%f395, %f539, %f542, %f606;
	fma.rn.f32 	%f396, %f539, %f541, %f605;
	fma.rn.f32 	%f397, %f539, %f540, %f604;
	ld.shared.f32 	%f398, [%r72+540];
	ld.shared.f32 	%f399, [%r76+3648];
	fma.rn.f32 	%f400, %f538, %f547, %f603;
	fma.rn.f32 	%f401, %f538, %f546, %f602;
	fma.rn.f32 	%f402, %f538, %f545, %f601;
	fma.rn.f32 	%f403, %f538, %f544, %f600;
	fma.rn.f32 	%f404, %f538, %f543, %f599;
	fma.rn.f32 	%f405, %f538, %f542, %f598;
	fma.rn.f32 	%f406, %f538, %f541, %f597;
	fma.rn.f32 	%f407, %f538, %f540, %f596;
	ld.shared.f32 	%f408, [%r72+1052];
	ld.shared.f32 	%f409, [%r76+3712];
	fma.rn.f32 	%f410, %f537, %f547, %f595;
	fma.rn.f32 	%f411, %f537, %f546, %f594;
	fma.rn.f32 	%f412, %f537, %f545, %f593;
	fma.rn.f32 	%f413, %f537, %f544, %f592;
	fma.rn.f32 	%f414, %f537, %f543, %f591;
	fma.rn.f32 	%f415, %f537, %f542, %f590;
	fma.rn.f32 	%f416, %f537, %f541, %f589;
	fma.rn.f32 	%f417, %f537, %f540, %f588;
	ld.shared.f32 	%f418, [%r72+1564];
	ld.shared.f32 	%f419, [%r76+3776];
	fma.rn.f32 	%f420, %f536, %f547, %f587;
	fma.rn.f32 	%f421, %f536, %f546, %f586;
	fma.rn.f32 	%f422, %f536, %f545, %f585;
	fma.rn.f32 	%f423, %f536, %f544, %f584;
	fma.rn.f32 	%f424, %f536, %f543, %f583;
	fma.rn.f32 	%f425, %f536, %f542, %f582;
	fma.rn.f32 	%f426, %f536, %f541, %f581;
	fma.rn.f32 	%f427, %f536, %f540, %f580;
	ld.shared.f32 	%f428, [%r72+2076];
	ld.shared.f32 	%f429, [%r76+3840];
	fma.rn.f32 	%f430, %f535, %f547, %f579;
	fma.rn.f32 	%f431, %f535, %f546, %f578;
	fma.rn.f32 	%f432, %f535, %f545, %f577;
	fma.rn.f32 	%f433, %f535, %f544, %f576;
	fma.rn.f32 	%f434, %f535, %f543, %f575;
	fma.rn.f32 	%f435, %f535, %f542, %f574;
	fma.rn.f32 	%f436, %f535, %f541, %f573;
	fma.rn.f32 	%f437, %f535, %f540, %f572;
	ld.shared.f32 	%f438, [%r72+2588];
	ld.shared.f32 	%f439, [%r76+3904];
	fma.rn.f32 	%f440, %f534, %f547, %f571;
	fma.rn.f32 	%f441, %f534, %f546, %f570;
	fma.rn.f32 	%f442, %f534, %f545, %f569;
	fma.rn.f32 	%f443, %f534, %f544, %f568;
	fma.rn.f32 	%f444, %f534, %f543, %f567;
	fma.rn.f32 	%f445, %f534, %f542, %f566;
	fma.rn.f32 	%f446, %f534, %f541, %f565;
	fma.rn.f32 	%f447, %f534, %f540, %f564;
	ld.shared.f32 	%f448, [%r72+3100];
	ld.shared.f32 	%f449, [%r76+3968];
	fma.rn.f32 	%f450, %f533, %f547, %f563;
	fma.rn.f32 	%f451, %f533, %f546, %f562;
	fma.rn.f32 	%f452, %f533, %f545, %f561;
	fma.rn.f32 	%f453, %f533, %f544, %f560;
	fma.rn.f32 	%f454, %f533, %f543, %f559;
	fma.rn.f32 	%f455, %f533, %f542, %f558;
	fma.rn.f32 	%f456, %f533, %f541, %f557;
	fma.rn.f32 	%f457, %f533, %f540, %f556;
	ld.shared.f32 	%f458, [%r72+3612];
	ld.shared.f32 	%f459, [%r76+4032];
	fma.rn.f32 	%f460, %f532, %f547, %f555;
	fma.rn.f32 	%f461, %f532, %f546, %f554;
	fma.rn.f32 	%f462, %f532, %f545, %f553;
	fma.rn.f32 	%f463, %f532, %f544, %f552;
	fma.rn.f32 	%f464, %f532, %f543, %f551;
	fma.rn.f32 	%f465, %f532, %f542, %f550;
	fma.rn.f32 	%f466, %f532, %f541, %f549;
	fma.rn.f32 	%f467, %f532, %f540, %f548;
	fma.rn.f32 	%f611, %f388, %f389, %f390;
	fma.rn.f32 	%f610, %f388, %f399, %f391;
	fma.rn.f32 	%f609, %f388, %f409, %f392;
	fma.rn.f32 	%f608, %f388, %f419, %f393;
	fma.rn.f32 	%f607, %f388, %f429, %f394;
	fma.rn.f32 	%f606, %f388, %f439, %f395;
	fma.rn.f32 	%f605, %f388, %f449, %f396;
	fma.rn.f32 	%f604, %f388, %f459, %f397;
	fma.rn.f32 	%f603, %f398, %f389, %f400;
	fma.rn.f32 	%f602, %f398, %f399, %f401;
	fma.rn.f32 	%f601, %f398, %f409, %f402;
	fma.rn.f32 	%f600, %f398, %f419, %f403;
	fma.rn.f32 	%f599, %f398, %f429, %f404;
	fma.rn.f32 	%f598, %f398, %f439, %f405;
	fma.rn.f32 	%f597, %f398, %f449, %f406;
	fma.rn.f32 	%f596, %f398, %f459, %f407;
	fma.rn.f32 	%f595, %f408, %f389, %f410;
	fma.rn.f32 	%f594, %f408, %f399, %f411;
	fma.rn.f32 	%f593, %f408, %f409, %f412;
	fma.rn.f32 	%f592, %f408, %f419, %f413;
	fma.rn.f32 	%f591, %f408, %f429, %f414;
	fma.rn.f32 	%f590, %f408, %f439, %f415;
	fma.rn.f32 	%f589, %f408, %f449, %f416;
	fma.rn.f32 	%f588, %f408, %f459, %f417;
	fma.rn.f32 	%f587, %f418, %f389, %f420;
	fma.rn.f32 	%f586, %f418, %f399, %f421;
	fma.rn.f32 	%f585, %f418, %f409, %f422;
	fma.rn.f32 	%f584, %f418, %f419, %f423;
	fma.rn.f32 	%f583, %f418, %f429, %f424;
	fma.rn.f32 	%f582, %f418, %f439, %f425;
	fma.rn.f32 	%f581, %f418, %f449, %f426;
	fma.rn.f32 	%f580, %f418, %f459, %f427;
	fma.rn.f32 	%f579, %f428, %f389, %f430;
	fma.rn.f32 	%f578, %f428, %f399, %f431;
	fma.rn.f32 	%f577, %f428, %f409, %f432;
	fma.rn.f32 	%f576, %f428, %f419, %f433;
	fma.rn.f32 	%f575, %f428, %f429, %f434;
	fma.rn.f32 	%f574, %f428, %f439, %f435;
	fma.rn.f32 	%f573, %f428, %f449, %f436;
	fma.rn.f32 	%f572, %f428, %f459, %f437;
	fma.rn.f32 	%f571, %f438, %f389, %f440;
	fma.rn.f32 	%f570, %f438, %f399, %f441;
	fma.rn.f32 	%f569, %f438, %f409, %f442;
	fma.rn.f32 	%f568, %f438, %f419, %f443;
	fma.rn.f32 	%f567, %f438, %f429, %f444;
	fma.rn.f32 	%f566, %f438, %f439, %f445;
	fma.rn.f32 	%f565, %f438, %f449, %f446;
	fma.rn.f32 	%f564, %f438, %f459, %f447;
	fma.rn.f32 	%f563, %f448, %f389, %f450;
	fma.rn.f32 	%f562, %f448, %f399, %f451;
	fma.rn.f32 	%f561, %f448, %f409, %f452;
	fma.rn.f32 	%f560, %f448, %f419, %f453;
	fma.rn.f32 	%f559, %f448, %f429, %f454;
	fma.rn.f32 	%f558, %f448, %f439, %f455;
	fma.rn.f32 	%f557, %f448, %f449, %f456;
	fma.rn.f32 	%f556, %f448, %f459, %f457;
	fma.rn.f32 	%f555, %f458, %f389, %f460;
	fma.rn.f32 	%f554, %f458, %f399, %f461;
	fma.rn.f32 	%f553, %f458, %f409, %f462;
	fma.rn.f32 	%f552, %f458, %f419, %f463;
	fma.rn.f32 	%f551, %f458, %f429, %f464;
	fma.rn.f32 	%f550, %f458, %f439, %f465;
	fma.rn.f32 	%f549, %f458, %f449, %f466;
	fma.rn.f32 	%f548, %f458, %f459, %f467;
	bar.sync 	0;
	add.s32 	%r19, %r85, 8;
	setp.lt.u32 	%p4, %r85, 4088;
	mov.u32 	%r85, %r19;
	@%p4 bra 	$L__BB6_1;
	ld.param.u64 	%rd15, [_Z8matmul_5PfS_S__param_2];
	mov.u32 	%r77, %ctaid.y;
	shl.b32 	%r78, %r77, 7;
	add.s32 	%r20, %r78, %r69;
	shl.b32 	%r80, %r20, 11;
	mov.u32 	%r81, %ctaid.x;
	shl.b32 	%r82, %r81, 7;
	add.s32 	%r21, %r82, %r73;
	add.s32 	%r84, %r80, %r21;
	setp.gt.u32 	%p5, %r20, 2559;
	setp.gt.s32 	%p6, %r21, 2047;
	cvta.to.global.u64 	%rd11, %rd15;
	mul.wide.s32 	%rd12, %r84, 4;
	add.s64 	%rd1, %rd11, %rd12;
	or.pred  	%p7, %p5, %p6;
	@%p7 bra 	$L__BB6_9;
	st.global.f32 	[%rd1], %f611;
$L__BB6_9:
	setp.gt.s32 	%p9, %r21, 2031;
	or.pred  	%p10, %p5, %p9;
	@%p10 bra 	$L__BB6_11;
	st.global.f32 	[%rd1+64], %f610;
$L__BB6_11:
	setp.gt.s32 	%p12, %r21, 2015;
	or.pred  	%p13, %p5, %p12;
	@%p13 bra 	$L__BB6_13;
	st.global.f32 	[%rd1+128], %f609;
$L__BB6_13:
	setp.gt.s32 	%p15, %r21, 1999;
	or.pred  	%p16, %p5, %p15;
	@%p16 bra 	$L__BB6_15;
	st.global.f32 	[%rd1+192], %f608;
$L__BB6_15:
	setp.gt.s32 	%p18, %r21, 1983;
	or.pred  	%p19, %p5, %p18;
	@%p19 bra 	$L__BB6_17;
	st.global.f32 	[%rd1+256], %f607;
$L__BB6_17:
	setp.gt.u32 	%p20, %r20, 2559;
	setp.gt.s32 	%p21, %r21, 1967;
	or.pred  	%p22, %p20, %p21;
	@%p22 bra 	$L__BB6_19;
	st.global.f32 	[%rd1+320], %f606;
$L__BB6_19:
	setp.gt.u32 	%p23, %r20, 2559;
	setp.gt.s32 	%p24, %r21, 1951;
	or.pred  	%p25, %p23, %p24;
	@%p25 bra 	$L__BB6_21;
	st.global.f32 	[%rd1+384], %f605;
$L__BB6_21:
	setp.gt.u32 	%p26, %r20, 2559;
	setp.gt.s32 	%p27, %r21, 1935;
	or.pred  	%p28, %p26, %p27;
	@%p28 bra 	$L__BB6_23;
	st.global.f32 	[%rd1+448], %f604;
$L__BB6_23:
	setp.gt.s32 	%p29, %r21, 2047;
	setp.gt.u32 	%p30, %r20, 2543;
	or.pred  	%p31, %p30, %p29;
	@%p31 bra 	$L__BB6_25;
	st.global.f32 	[%rd1+131072], %f603;
$L__BB6_25:
	setp.gt.u32 	%p32, %r20, 2543;
	setp.gt.s32 	%p33, %r21, 2031;
	or.pred  	%p34, %p32, %p33;
	@%p34 bra 	$L__BB6_27;
	st.global.f32 	[%rd1+131136], %f602;
$L__BB6_27:
	setp.gt.u32 	%p35, %r20, 2543;
	setp.gt.s32 	%p36, %r21, 2015;
	or.pred  	%p37, %p35, %p36;
	@%p37 bra 	$L__BB6_29;
	st.global.f32 	[%rd1+131200], %f601;
$L__BB6_29:
	setp.gt.u32 	%p38, %r20, 2543;
	setp.gt.s32 	%p39, %r21, 1999;
	or.pred  	%p40, %p38, %p39;
	@%p40 bra 	$L__BB6_31;
	st.global.f32 	[%rd1+131264], %f600;
$L__BB6_31:
	setp.gt.u32 	%p41, %r20, 2543;
	setp.gt.s32 	%p42, %r21, 1983;
	or.pred  	%p43, %p41, %p42;
	@%p43 bra 	$L__BB6_33;
	st.global.f32 	[%rd1+131328], %f599;
$L__BB6_33:
	setp.gt.u32 	%p44, %r20, 2543;
	setp.gt.s32 	%p45, %r21, 1967;
	or.pred  	%p46, %p44, %p45;
	@%p46 bra 	$L__BB6_35;
	st.global.f32 	[%rd1+131392], %f598;
$L__BB6_35:
	setp.gt.u32 	%p47, %r20, 2543;
	setp.gt.s32 	%p48, %r21, 1951;
	or.pred  	%p49, %p47, %p48;
	@%p49 bra 	$L__BB6_37;
	st.global.f32 	[%rd1+131456], %f597;
$L__BB6_37:
	setp.gt.u32 	%p50, %r20, 2543;
	setp.gt.s32 	%p51, %r21, 1935;
	or.pred  	%p52, %p50, %p51;
	@%p52 bra 	$L__BB6_39;
	st.global.f32 	[%rd1+131520], %f596;
$L__BB6_39:
	setp.gt.s32 	%p53, %r21, 2047;
	setp.gt.u32 	%p54, %r20, 2527;
	or.pred  	%p55, %p54, %p53;
	@%p55 bra 	$L__BB6_41;
	st.global.f32 	[%rd1+262144], %f595;
$L__BB6_41:
	setp.gt.u32 	%p56, %r20, 2527;
	setp.gt.s32 	%p57, %r21, 2031;
	or.pred  	%p58, %p56, %p57;
	@%p58 bra 	$L__BB6_43;
	st.global.f32 	[%rd1+262208], %f594;
$L__BB6_43:
	setp.gt.u32 	%p59, %r20, 2527;
	setp.gt.s32 	%p60, %r21, 2015;
	or.pred  	%p61, %p59, %p60;
	@%p61 bra 	$L__BB6_45;
	st.global.f32 	[%rd1+262272], %f593;
$L__BB6_45:
	setp.gt.u32 	%p62, %r20, 2527;
	setp.gt.s32 	%p63, %r21, 1999;
	or.pred  	%p64, %p62, %p63;
	@%p64 bra 	$L__BB6_47;
	st.global.f32 	[%rd1+262336], %f592;
$L__BB6_47:
	setp.gt.u32 	%p65, %r20, 2527;
	setp.gt.s32 	%p66, %r21, 1983;
	or.pred  	%p67, %p65, %p66;
	@%p67 bra 	$L__BB6_49;
	st.global.f32 	[%rd1+262400], %f591;
$L__BB6_49:
	setp.gt.u32 	%p68, %r20, 2527;
	setp.gt.s32 	%p69, %r21, 1967;
	or.pred  	%p70, %p68, %p69;
	@%p70 bra 	$L__BB6_51;
	st.global.f32 	[%rd1+262464], %f590;
$L__BB6_51:
	setp.gt.u32 	%p71, %r20, 2527;
	setp.gt.s32 	%p72, %r21, 1951;
	or.pred  	%p73, %p71, %p72;
	@%p73 bra 	$L__BB6_53;
	st.global.f32 	[%rd1+262528], %f589;
$L__BB6_53:
	setp.gt.u32 	%p74, %r20, 2527;
	setp.gt.s32 	%p75, %r21, 1935;
	or.pred  	%p76, %p74, %p75;
	@%p76 bra 	$L__BB6_55;
	st.global.f32 	[%rd1+262592], %f588;
$L__BB6_55:
	setp.gt.s32 	%p77, %r21, 2047;
	setp.gt.u32 	%p78, %r20, 2511;
	or.pred  	%p79, %p78, %p77;
	@%p79 bra 	$L__BB6_57;
	st.global.f32 	[%rd1+393216], %f587;
$L__BB6_57:
	setp.gt.u32 	%p80, %r20, 2511;
	setp.gt.s32 	%p81, %r21, 2031;
	or.pred  	%p82, %p80, %p81;
	@%p82 bra 	$L__BB6_59;
	st.global.f32 	[%rd1+393280], %f586;
$L__BB6_59:
	setp.gt.u32 	%p83, %r20, 2511;
	setp.gt.s32 	%p84, %r21, 2015;
	or.pred  	%p85, %p83, %p84;
	@%p85 bra 	$L__BB6_61;
	st.global.f32 	[%rd1+393344], %f585;
$L__BB6_61:
	setp.gt.u32 	%p86, %r20, 2511;
	setp.gt.s32 	%p87, %r21, 1999;
	or.pred  	%p88, %p86, %p87;
	@%p88 bra 	$L__BB6_63;
	st.global.f32 	[%rd1+393408], %f584;
$L__BB6_63:
	setp.gt.u32 	%p89, %r20, 2511;
	setp.gt.s32 	%p90, %r21, 1983;
	or.pred  	%p91, %p89, %p90;
	@%p91 bra 	$L__BB6_65;
	st.global.f32 	[%rd1+393472], %f583;
$L__BB6_65:
	setp.gt.u32 	%p92, %r20, 2511;
	setp.gt.s32 	%p93, %r21, 1967;
	or.pred  	%p94, %p92, %p93;
	@%p94 bra 	$L__BB6_67;
	st.global.f32 	[%rd1+393536], %f582;
$L__BB6_67:
	setp.gt.u32 	%p95, %r20, 2511;
	setp.gt.s32 	%p96, %r21, 1951;
	or.pred  	%p97, %p95, %p96;
	@%p97 bra 	$L__BB6_69;
	st.global.f32 	[%rd1+393600], %f581;
$L__BB6_69:
	setp.gt.u32 	%p98, %r20, 2511;
	setp.gt.s32 	%p99, %r21, 1935;
	or.pred  	%p100, %p98, %p99;
	@%p100 bra 	$L__BB6_71;
	st.global.f32 	[%rd1+393664], %f580;
$L__BB6_71:
	setp.gt.s32 	%p101, %r21, 2047;
	setp.gt.u32 	%p102, %r20, 2495;
	or.pred  	%p103, %p102, %p101;
	@%p103 bra 	$L__BB6_73;
	st.global.f32 	[%rd1+524288], %f579;
$L__BB6_73:
	setp.gt.u32 	%p104, %r20, 2495;
	setp.gt.s32 	%p105, %r21, 2031;
	or.pred  	%p106, %p104, %p105;
	@%p106 bra 	$L__BB6_75;
	st.global.f32 	[%rd1+524352], %f578;
$L__BB6_75:
	setp.gt.u32 	%p107, %r20, 2495;
	setp.gt.s32 	%p108, %r21, 2015;
	or.pred  	%p109, %p107, %p108;
	@%p109 bra 	$L__BB6_77;
	st.global.f32 	[%rd1+524416], %f577;
$L__BB6_77:
	setp.gt.u32 	%p110, %r20, 2495;
	setp.gt.s32 	%p111, %r21, 1999;
	or.pred  	%p112, %p110, %p111;
	@%p112 bra 	$L__BB6_79;
	st.global.f32 	[%rd1+524480], %f576;
$L__BB6_79:
	setp.gt.u32 	%p113, %r20, 2495;
	setp.gt.s32 	%p114, %r21, 1983;
	or.pred  	%p115, %p113, %p114;
	@%p115 bra 	$L__BB6_81;
	st.global.f32 	[%rd1+524544], %f575;
$L__BB6_81:
	setp.gt.u32 	%p116, %r20, 2495;
	setp.gt.s32 	%p117, %r21, 1967;
	or.pred  	%p118, %p116, %p117;
	@%p118 bra 	$L__BB6_83;
	st.global.f32 	[%rd1+524608], %f574;
$L__BB6_83:
	setp.gt.u32 	%p119, %r20, 2495;
	setp.gt.s32 	%p120, %r21, 1951;
	or.pred  	%p121, %p119, %p120;
	@%p121 bra 	$L__BB6_85;
	st.global.f32 	[%rd1+524672], %f573;
$L__BB6_85:
	setp.gt.u32 	%p122, %r20, 2495;
	setp.gt.s32 	%p123, %r21, 1935;
	or.pred  	%p124, %p122, %p123;
	@%p124 bra 	$L__BB6_87;
	st.global.f32 	[%rd1+524736], %f572;
$L__BB6_87:
	setp.gt.s32 	%p125, %r21, 2047;
	setp.gt.u32 	%p126, %r20, 2479;
	or.pred  	%p127, %p126, %p125;
	@%p127 bra 	$L__BB6_89;
	st.global.f32 	[%rd1+655360], %f571;
$L__BB6_89:
	setp.gt.u32 	%p128, %r20, 2479;
	setp.gt.s32 	%p129, %r21, 2031;
	or.pred  	%p130, %p128, %p129;
	@%p130 bra 	$L__BB6_91;
	st.global.f32 	[%rd1+655424], %f570;
$L__BB6_91:
	setp.gt.u32 	%p131, %r20, 2479;
	setp.gt.s32 	%p132, %r21, 2015;
	or.pred  	%p133, %p131, %p132;
	@%p133 bra 	$L__BB6_93;
	st.global.f32 	[%rd1+655488], %f569;
$L__BB6_93:
	setp.gt.u32 	%p134, %r20, 2479;
	setp.gt.s32 	%p135, %r21, 1999;
	or.pred  	%p136, %p134, %p135;
	@%p136 bra 	$L__BB6_95;
	st.global.f32 	[%rd1+655552], %f568;
$L__BB6_95:
	setp.gt.u32 	%p137, %r20, 2479;
	setp.gt.s32 	%p138, %r21, 1983;
	or.pred  	%p139, %p137, %p138;
	@%p139 bra 	$L__BB6_97;
	st.global.f32 	[%rd1+655616], %f567;
$L__BB6_97:
	setp.gt.u32 	%p140, %r20, 2479;
	setp.gt.s32 	%p141, %r21, 1967;
	or.pred  	%p142, %p140, %p141;
	@%p142 bra 	$L__BB6_99;
	st.global.f32 	[%rd1+655680], %f566;
$L__BB6_99:
	setp.gt.u32 	%p143, %r20, 2479;
	setp.gt.s32 	%p144, %r21, 1951;
	or.pred  	%p145, %p143, %p144;
	@%p145 bra 	$L__BB6_101;
	st.global.f32 	[%rd1+655744], %f565;
$L__BB6_101:
	setp.gt.u32 	%p146, %r20, 2479;
	setp.gt.s32 	%p147, %r21, 1935;
	or.pred  	%p148, %p146, %p147;
	@%p148 bra 	$L__BB6_103;
	st.global.f32 	[%rd1+655808], %f564;
$L__BB6_103:
	setp.gt.s32 	%p149, %r21, 2047;
	setp.gt.u32 	%p150, %r20, 2463;
	or.pred  	%p151, %p150, %p149;
	@%p151 bra 	$L__BB6_105;
	st.global.f32 	[%rd1+786432], %f563;
$L__BB6_105:
	setp.gt.u32 	%p152, %r20, 2463;
	setp.gt.s32 	%p153, %r21, 2031;
	or.pred  	%p154, %p152, %p153;
	@%p154 bra 	$L__BB6_107;
	st.global.f32 	[%rd1+786496], %f562;
$L__BB6_107:
	setp.gt.u32 	%p155, %r20, 2463;
	setp.gt.s32 	%p156, %r21, 2015;
	or.pred  	%p157, %p155, %p156;
	@%p157 bra 	$L__BB6_109;
	st.global.f32 	[%rd1+786560], %f561;
$L__BB6_109:
	setp.gt.u32 	%p158, %r20, 2463;
	setp.gt.s32 	%p159, %r21, 1999;
	or.pred  	%p160, %p158, %p159;
	@%p160 bra 	$L__BB6_111;
	st.global.f32 	[%rd1+786624], %f560;
$L__BB6_111:
	setp.gt.u32 	%p161, %r20, 2463;
	setp.gt.s32 	%p162, %r21, 1983;
	or.pred  	%p163, %p161, %p162;
	@%p163 bra 	$L__BB6_113;
	st.global.f32 	[%rd1+786688], %f559;
$L__BB6_113:
	setp.gt.u32 	%p164, %r20, 2463;
	setp.gt.s32 	%p165, %r21, 1967;
	or.pred  	%p166, %p164, %p165;
	@%p166 bra 	$L__BB6_115;
	st.global.f32 	[%rd1+786752], %f558;
$L__BB6_115:
	setp.gt.u32 	%p167, %r20, 2463;
	setp.gt.s32 	%p168, %r21, 1951;
	or.pred  	%p169, %p167, %p168;
	@%p169 bra 	$L__BB6_117;
	st.global.f32 	[%rd1+786816], %f557;
$L__BB6_117:
	setp.gt.u32 	%p170, %r20, 2463;
	setp.gt.s32 	%p171, %r21, 1935;
	or.pred  	%p172, %p170, %p171;
	@%p172 bra 	$L__BB6_119;
	st.global.f32 	[%rd1+786880], %f556;
$L__BB6_119:
	setp.gt.s32 	%p173, %r21, 2047;
	setp.gt.u32 	%p174, %r20, 2447;
	or.pred  	%p175, %p174, %p173;
	@%p175 bra 	$L__BB6_121;
	st.global.f32 	[%rd1+917504], %f555;
$L__BB6_121:
	setp.gt.u32 	%p176, %r20, 2447;
	setp.gt.s32 	%p177, %r21, 2031;
	or.pred  	%p178, %p176, %p177;
	@%p178 bra 	$L__BB6_123;
	st.global.f32 	[%rd1+917568], %f554;
$L__BB6_123:
	setp.gt.u32 	%p179, %r20, 2447;
	setp.gt.s32 	%p180, %r21, 2015;
	or.pred  	%p181, %p179, %p180;
	@%p181 bra 	$L__BB6_125;
	st.global.f32 	[%rd1+917632], %f553;
$L__BB6_125:
	setp.gt.u32 	%p182, %r20, 2447;
	setp.gt.s32 	%p183, %r21, 1999;
	or.pred  	%p184, %p182, %p183;
	@%p184 bra 	$L__BB6_127;
	st.global.f32 	[%rd1+917696], %f552;
$L__BB6_127:
	setp.gt.u32 	%p185, %r20, 2447;
	setp.gt.s32 	%p186, %r21, 1983;
	or.pred  	%p187, %p185, %p186;
	@%p187 bra 	$L__BB6_129;
	st.global.f32 	[%rd1+917760], %f551;
$L__BB6_129:
	setp.gt.u32 	%p188, %r20, 2447;
	setp.gt.s32 	%p189, %r21, 1967;
	or.pred  	%p190, %p188, %p189;
	@%p190 bra 	$L__BB6_131;
	st.global.f32 	[%rd1+917824], %f550;
$L__BB6_131:
	setp.gt.u32 	%p191, %r20, 2447;
	setp.gt.s32 	%p192, %r21, 1951;
	or.pred  	%p193, %p191, %p192;
	@%p193 bra 	$L__BB6_133;
	st.global.f32 	[%rd1+917888], %f549;
$L__BB6_133:
	setp.gt.u32 	%p194, %r20, 2447;
	setp.gt.s32 	%p195, %r21, 1935;
	or.pred  	%p196, %p194, %p195;
	@%p196 bra 	$L__BB6_135;
	st.global.f32 	[%rd1+917952], %f548;
$L__BB6_135:
	ret;

}


// ===== COMPILED SASS (sm_100) =====

	.target	sm_100

	.elftype	@"ET_EXEC"


//--------------------- .note.nv.tkinfo           --------------------------
	.section	.note.nv.tkinfo,"",@"SHT_NOTE"
	.sectionflags	@"SHF_NOTE_NV_TKINFO"
	.tkinfo
        /*0018*/ 	.word	0x00000002
        /*0030*/ 	.string	""
        /*0030*/ 	.string	"ptxas"
        /*0030*/ 	.string	"Cuda compilation tools, release 13.0, V13.0.88"
        /*0030*/ 	.string	"Build cuda_13.0.r13.0/compiler.36424714_0"
        /*0030*/ 	.string	"-arch sm_100 -m 64 "



//--------------------- .note.nv.cuinfo           --------------------------
	.section	.note.nv.cuinfo,"",@"SHT_NOTE"
	.sectionflags	@"SHF_NOTE_NV_CUINFO"
        /*0018*/ 	.short	0x0002
        /*001a*/ 	.short	0x0064
        /*001c*/ 	.short	0x0082
	.zero		2


//--------------------- .nv.info                  --------------------------
	.section	.nv.info,"",@"SHT_CUDA_INFO"
	.align	4


	//----- nvinfo : EIATTR_REGCOUNT
	.align		4
        /*0000*/ 	.byte	0x04, 0x2f
        /*0002*/ 	.short	(.L_1 - .L_0)
	.align		4
.L_0:
        /*0004*/ 	.word	index@(_Z8matmul_0PfS_S_)
        /*0008*/ 	.word	0x0000001f


	//----- nvinfo : EIATTR_FRAME_SIZE
	.align		4
.L_1:
        /*000c*/ 	.byte	0x04, 0x11
        /*000e*/ 	.short	(.L_3 - .L_2)
	.align		4
.L_2:
        /*0010*/ 	.word	index@(_Z8matmul_0PfS_S_)
        /*0014*/ 	.word	0x00000000


	//----- nvinfo : EIATTR_REGCOUNT
	.align		4
.L_3:
        /*0018*/ 	.byte	0x04, 0x2f
        /*001a*/ 	.short	(.L_5 - .L_4)
	.align		4
.L_4:
        /*001c*/ 	.word	index@(_Z8matmul_sPfS_S_)
        /*0020*/ 	.word	0x00000020


	//----- nvinfo : EIATTR_FRAME_SIZE
	.align		4
.L_5:
        /*0024*/ 	.byte	0x04, 0x11
        /*0026*/ 	.short	(.L_7 - .L_6)
	.align		4
.L_6:
        /*0028*/ 	.word	index@(_Z8matmul_sPfS_S_)
        /*002c*/ 	.word	0x00000000


	//----- nvinfo : EIATTR_REGCOUNT
	.align		4
.L_7:
        /*0030*/ 	.byte	0x04, 0x2f
        /*0032*/ 	.short	(.L_9 - .L_8)
	.align		4
.L_8:
        /*0034*/ 	.word	index@(_Z8matmul_1PfS_S_)
        /*0038*/ 	.word	0x00000038


	//----- nvinfo : EIATTR_FRAME_SIZE
	.align		4
.L_9:
        /*003c*/ 	.byte	0x04, 0x11
        /*003e*/ 	.short	(.L_11 - .L_10)
	.align		4
.L_10:
        /*0040*/ 	.word	index@(_Z8matmul_1PfS_S_)
        /*0044*/ 	.word	0x00000000


	//----- nvinfo : EIATTR_REGCOUNT
	.align		4
.L_11:
        /*0048*/ 	.byte	0x04, 0x2f
        /*004a*/ 	.short	(.L_13 - .L_12)
	.align		4
.L_12:
        /*004c*/ 	.word	index@(_Z8matmul_2PfS_S_)
        /*0050*/ 	.word	0x00000038


	//----- nvinfo : EIATTR_FRAME_SIZE
	.align		4
.L_13:
        /*0054*/ 	.byte	0x04, 0x11
        /*0056*/ 	.short	(.L_15 - .L_14)
	.align		4
.L_14:
        /*0058*/ 	.word	index@(_Z8matmul_2PfS_S_)
        /*005c*/ 	.word	0x00000000


	//----- nvinfo : EIATTR_REGCOUNT
	.align		4
.L_15:
        /*0060*/ 	.byte	0x04, 0x2f
        /*0062*/ 	.short	(.L_17 - .L_16)
	.align		4
.L_16:
        /*0064*/ 	.word	index@(_Z8matmul_3PfS_S_)
        /*0068*/ 	.word	0x00000060


	//----- nvinfo : EIATTR_FRAME_SIZE
	.align		4
.L_17:
        /*006c*/ 	.byte	0x04, 0x11
        /*006e*/ 	.short	(.L_19 - .L_18)
	.align		4
.L_18:
        /*0070*/ 	.word	index@(_Z8matmul_3PfS_S_)
        /*0074*/ 	.word	0x00000000


	//----- nvinfo : EIATTR_REGCOUNT
	.align		4
.L_19:
        /*0078*/ 	.byte	0x04, 0x2f
        /*007a*/ 	.short	(.L_21 - .L_20)
	.align		4
.L_20:
        /*007c*/ 	.word	index@(_Z8matmul_4PfS_S_)
        /*0080*/ 	.word	0x00000060


	//----- nvinfo : EIATTR_FRAME_SIZE
	.align		4
.L_21:
        /*0084*/ 	.byte	0x04, 0x11
        /*0086*/ 	.short	(.L_23 - .L_22)
	.align		4
.L_22:
        /*0088*/ 	.word	index@(_Z8matmul_4PfS_S_)
        /*008c*/ 	.word	0x00000000


	//----- nvinfo : EIATTR_REGCOUNT
	.align		4
.L_23:
        /*0090*/ 	.byte	0x04, 0x2f
        /*0092*/ 	.short	(.L_25 - .L_24)
	.align		4
.L_24:
        /*0094*/ 	.word	index@(_Z8matmul_5PfS_S_)
        /*0098*/ 	.word	0x0000005d


	//----- nvinfo : EIATTR_FRAME_SIZE
	.align		4
.L_25:
        /*009c*/ 	.byte	0x04, 0x11
        /*009e*/ 	.short	(.L_27 - .L_26)
	.align		4
.L_26:
        /*00a0*/ 	.word	index@(_Z8matmul_5PfS_S_)
        /*00a4*/ 	.word	0x00000000


	//----- nvinfo : EIATTR_MIN_STACK_SIZE
	.align		4
.L_27:
        /*00a8*/ 	.byte	0x04, 0x12
        /*00aa*/ 	.short	(.L_29 - .L_28)
	.align		4
.L_28:
        /*00ac*/ 	.word	index@(_Z8matmul_5PfS_S_)
        /*00b0*/ 	.word	0x00000000


	//----- nvinfo : EIATTR_MIN_STACK_SIZE
	.align		4
.L_29:
        /*00b4*/ 	.byte	0x04, 0x12
        /*00b6*/ 	.short	(.L_31 - .L_30)
	.align		4
.L_30:
        /*00b8*/ 	.word	index@(_Z8matmul_4PfS_S_)
        /*00bc*/ 	.word	0x00000000


	//----- nvinfo : EIATTR_MIN_STACK_SIZE
	.align		4
.L_31:
        /*00c0*/ 	.byte	0x04, 0x12
        /*00c2*/ 	.short	(.L_33 - .L_32)
	.align		4
.L_32:
        /*00c4*/ 	.word	index@(_Z8matmul_3PfS_S_)
        /*00c8*/ 	.word	0x00000000


	//----- nvinfo : EIATTR_MIN_STACK_SIZE
	.align		4
.L_33:
        /*00cc*/ 	.byte	0x04, 0x12
        /*00ce*/ 	.short	(.L_35 - .L_34)
	.align		4
.L_34:
        /*00d0*/ 	.word	index@(_Z8matmul_2PfS_S_)
        /*00d4*/ 	.word	0x00000000


	//----- nvinfo : EIATTR_MIN_STACK_SIZE
	.align		4
.L_35:
        /*00d8*/ 	.byte	0x04, 0x12
        /*00da*/ 	.short	(.L_37 - .L_36)
	.align		4
.L_36:
        /*00dc*/ 	.word	index@(_Z8matmul_1PfS_S_)
        /*00e0*/ 	.word	0x00000000


	//----- nvinfo : EIATTR_MIN_STACK_SIZE
	.align		4
.L_37:
        /*00e4*/ 	.byte	0x04, 0x12
        /*00e6*/ 	.short	(.L_39 - .L_38)
	.align		4
.L_38:
        /*00e8*/ 	.word	index@(_Z8matmul_sPfS_S_)
        /*00ec*/ 	.word	0x00000000


	//----- nvinfo : EIATTR_MIN_STACK_SIZE
	.align		4
.L_39:
        /*00f0*/ 	.byte	0x04, 0x12
        /*00f2*/ 	.short	(.L_41 - .L_40)
	.align		4
.L_40:
        /*00f4*/ 	.word	index@(_Z8matmul_0PfS_S_)
        /*00f8*/ 	.word	0x00000000
.L_41:


//--------------------- .nv.compat                --------------------------
	.section	.nv.compat,"",@"SHT_CUDA_COMPAT_INFO"
	.align	4
        /*0000*/ 	.byte	0x02, 0x09, 0x00, 0x00, 0x02, 0x02, 0x01, 0x00, 0x02, 0x05, 0x05, 0x00, 0x03, 0x07, 0x01, 0x01
        /*0010*/ 	.byte	0x02, 0x03, 0x00, 0x00, 0x02, 0x06, 0x01, 0x00, 0x04, 0x0b, 0x08, 0x00, 0x09, 0x00, 0x00, 0x00
        /*0020*/ 	.byte	0x00, 0x00, 0x00, 0x00


//--------------------- .nv.info._Z8matmul_5PfS_S_ --------------------------
	.section	.nv.info._Z8matmul_5PfS_S_,"",@"SHT_CUDA_INFO"
	.sectionflags	@""
	.align	4


	//----- nvinfo : EIATTR_CUDA_API_VERSION
	.align		4
        /*0000*/ 	.byte	0x04, 0x37
        /*0002*/ 	.short	(.L_43 - .L_42)
.L_42:
        /*0004*/ 	.word	0x00000082


	//----- nvinfo : EIATTR_KPARAM_INFO
	.align		4
.L_43:
        /*0008*/ 	.byte	0x04, 0x17
        /*000a*/ 	.short	(.L_45 - .L_44)
.L_44:
        /*000c*/ 	.word	0x00000000
        /*0010*/ 	.short	0x0002
        /*0012*/ 	.short	0x0010
        /*0014*/ 	.byte	0x00, 0xf5, 0x21, 0x00


	//----- nvinfo : EIATTR_KPARAM_INFO
	.align		4
.L_45:
        /*0018*/ 	.byte	0x04, 0x17
        /*001a*/ 	.short	(.L_47 - .L_46)
.L_46:
        /*001c*/ 	.word	0x00000000
        /*0020*/ 	.short	0x0001
        /*0022*/ 	.short	0x0008
        /*0024*/ 	.byte	0x00, 0xf5, 0x21, 0x00


	//----- nvinfo : EIATTR_KPARAM_INFO
	.align		4
.L_47:
        /*0028*/ 	.byte	0x04, 0x17
        /*002a*/ 	.short	(.L_49 - .L_48)
.L_48:
        /*002c*/ 	.word	0x00000000
        /*0030*/ 	.short	0x0000
        /*0032*/ 	.short	0x0000
        /*0034*/ 	.byte	0x00, 0xf5, 0x21, 0x00


	//----- nvinfo : EIATTR_SPARSE_MMA_MASK
	.align		4
.L_49:
        /*0038*/ 	.byte	0x03, 0x50
        /*003a*/ 	.short	0x0000


	//----- nvinfo : EIATTR_MAXREG_COUNT
	.align		4
        /*003c*/ 	.byte	0x03, 0x1b
        /*003e*/ 	.short	0x00ff


	//----- nvinfo : EIATTR_NUM_BARRIERS
	.align		4
        /*0040*/ 	.byte	0x02, 0x4c
        /*0042*/ 	.byte	0x01
	.zero		1


	//----- nvinfo : EIATTR_MERCURY_ISA_VERSION
	.align		4
        /*0044*/ 	.byte	0x03, 0x5f
        /*0046*/ 	.short	0x0101


	//----- nvinfo : EIATTR_VRC_CTA_INIT_COUNT
	.align		4
        /*0048*/ 	.byte	0x02, 0x4a
	.zero		1
	.zero		1


	//----- nvinfo : EIATTR_EXIT_INSTR_OFFSETS
	.align		4
        /*004c*/ 	.byte	0x04, 0x1c
        /*004e*/ 	.short	(.L_51 - .L_50)


	//   ....[0]....
.L_50:
        /*0050*/ 	.word	0x000023d0


	//   ....[1]....
        /*0054*/ 	.word	0x000023f0


	//----- nvinfo : EIATTR_CRS_STACK_SIZE
	.align		4
.L_51:
        /*0058*/ 	.byte	0x04, 0x1e
        /*005a*/ 	.short	(.L_53 - .L_52)
.L_52:
        /*005c*/ 	.word	0x00000000


	//----- nvinfo : EIATTR_CBANK_PARAM_SIZE
	.align		4
.L_53:
        /*0060*/ 	.byte	0x03, 0x19
        /*0062*/ 	.short	0x0018


	//----- nvinfo : EIATTR_PARAM_CBANK
	.align		4
        /*0064*/ 	.byte	0x04, 0x0a
        /*0066*/ 	.short	(.L_55 - .L_54)
	.align		4
.L_54:
        /*0068*/ 	.word	index@(.nv.constant0._Z8matmul_5PfS_S_)
        /*006c*/ 	.short	0x0380
        /*006e*/ 	.short	0x0018


	//----- nvinfo : EIATTR_SW_WAR
	.align		4
.L_55:
        /*0070*/ 	.byte	0x04, 0x36
        /*0072*/ 	.short	(.L_57 - .L_56)
.L_56:
        /*0074*/ 	.word	0x00000008
.L_57:


//--------------------- .nv.info._Z8matmul_4PfS_S_ --------------------------
	.section	.nv.info._Z8matmul_4PfS_S_,"",@"SHT_CUDA_INFO"
	.sectionflags	@""
	.align	4


	//----- nvinfo : EIATTR_CUDA_API_VERSION
	.align		4
        /*0000*/ 	.byte	0x04, 0x37
        /*0002*/ 	.short	(.L_59 - .L_58)
.L_58:
        /*0004*/ 	.word	0x00000082


	//----- nvinfo : EIATTR_KPARAM_INFO
	.align		4
.L_59:
        /*0008*/ 	.byte	0x04, 0x17
        /*000a*/ 	.short	(.L_61 - .L_60)
.L_60:
        /*000c*/ 	.word	0x00000000
        /*0010*/ 	.short	0x0002
        /*0012*/ 	.short	0x0010
        /*0014*/ 	.byte	0x00, 0xf5, 0x21, 0x00


	//----- nvinfo : EIATTR_KPARAM_INFO
	.align		4
.L_61:
        /*0018*/ 	.byte	0x04, 0x17
        /*001a*/ 	.short	(.L_63 - .L_62)
.L_62:
        /*001c*/ 	.word	0x00000000
        /*0020*/ 	.short	0x0001
        /*0022*/ 	.short	0x0008
        /*0024*/ 	.byte	0x00, 0xf5, 0x21, 0x00


	//----- nvinfo : EIATTR_KPARAM_INFO
	.align		4
.L_63:
        /*0028*/ 	.byte	0x04, 0x17
        /*002a*/ 	.short	(.L_65 - .L_64)
.L_64:
        /*002c*/ 	.word	0x00000000
        /*0030*/ 	.short	0x0000
        /*0032*/ 	.short	0x0000
        /*0034*/ 	.byte	0x00, 0xf5, 0x21, 0x00


	//----- nvinfo : EIATTR_SPARSE_MMA_MASK
	.align		4
.L_65:
        /*0038*/ 	.byte	0x03, 0x50
        /*003a*/ 	.short	0x0000


	//----- nvinfo : EIATTR_MAXREG_COUNT
	.align		4
        /*003c*/ 	.byte	0x03, 0x1b
        /*003e*/ 	.short	0x00ff


	//----- nvinfo : EIATTR_NUM_BARRIERS
	.align		4
        /*0040*/ 	.byte	0x02, 0x4c
        /*0042*/ 	.byte	0x01
	.zero		1


	//----- nvinfo : EIATTR_MERCURY_ISA_VERSION
	.align		4
        /*0044*/ 	.byte	0x03, 0x5f
        /*0046*/ 	.short	0x0101


	//----- nvinfo : EIATTR_VRC_CTA_INIT_COUNT
	.align		4
        /*0048*/ 	.byte	0x02, 0x4a
	.zero		1
	.zero		1


	//----- nvinfo : EIATTR_EXIT_INSTR_OFFSETS
	.align		4
        /*004c*/ 	.byte	0x04, 0x1c
        /*004e*/ 	.short	(.L_67 - .L_66)


	//   ....[0]....
.L_66:
        /*0050*/ 	.word	0x00001560


	//   ....[1]....
        /*0054*/ 	.word	0x00001580


	//----- nvinfo : EIATTR_CRS_STACK_SIZE
	.align		4
.L_67:
        /*0058*/ 	.byte	0x04, 0x1e
        /*005a*/ 	.short	(.L_69 - .L_68)
.L_68:
        /*005c*/ 	.word	0x00000000


	//----- nvinfo : EIATTR_CBANK_PARAM_SIZE
	.align		4
.L_69:
        /*0060*/ 	.byte	0x03, 0x19
        /*0062*/ 	.short	0x0018


	//----- nvinfo : EIATTR_PARAM_CBANK
	.align		4
        /*0064*/ 	.byte	0x04, 0x0a
        /*0066*/ 	.short	(.L_71 - .L_70)
	.align		4
.L_70:
        /*0068*/ 	.word	index@(.nv.constant0._Z8matmul_4PfS_S_)
        /*006c*/ 	.short	0x0380
        /*006e*/ 	.short	0x0018


	//----- nvinfo : EIATTR_SW_WAR
	.align		4
.L_71:
        /*0070*/ 	.byte	0x04, 0x36
        /*0072*/ 	.short	(.L_73 - .L_72)
.L_72:
        /*0074*/ 	.word	0x00000008
.L_73:


//--------------------- .nv.info._Z8matmul_3PfS_S_ --------------------------
	.section	.nv.info._Z8matmul_3PfS_S_,"",@"SHT_CUDA_INFO"
	.sectionflags	@""
	.align	4


	//----- nvinfo : EIATTR_CUDA_API_VERSION
	.align		4
        /*0000*/ 	.byte	0x04, 0x37
        /*0002*/ 	.short	(.L_75 - .L_74)
.L_74:
        /*0004*/ 	.word	0x00000082


	//----- nvinfo : EIATTR_KPARAM_INFO
	.align		4
.L_75:
        /*0008*/ 	.byte	0x04, 0x17
        /*000a*/ 	.short	(.L_77 - .L_76)
.L_76:
        /*000c*/ 	.word	0x00000000
        /*0010*/ 	.short	0x0002
        /*0012*/ 	.short	0x0010
        /*0014*/ 	.byte	0x00, 0xf5, 0x21, 0x00


	//----- nvinfo : EIATTR_KPARAM_INFO
	.align		4
.L_77:
        /*0018*/ 	.byte	0x04, 0x17
        /*001a*/ 	.short	(.L_79 - .L_78)
.L_78:
        /*001c*/ 	.word	0x00000000
        /*0020*/ 	.short	0x0001
        /*0022*/ 	.short	0x0008
        /*0024*/ 	.byte	0x00, 0xf5, 0x21, 0x00


	//----- nvinfo : EIATTR_KPARAM_INFO
	.align		4
.L_79:
        /*0028*/ 	.byte	0x04, 0x17
        /*002a*/ 	.short	(.L_81 - .L_80)
.L_80:
        /*002c*/ 	.word	0x00000000
        /*0030*/ 	.short	0x0000
        /*0032*/ 	.short	0x0000
        /*0034*/ 	.byte	0x00, 0xf5, 0x21, 0x00


	//----- nvinfo : EIATTR_SPARSE_MMA_MASK
	.align		4
.L_81:
        /*0038*/ 	.byte	0x03, 0x50
        /*003a*/ 	.short	0x0000


	//----- nvinfo : EIATTR_MAXREG_COUNT
	.align		4
        /*003c*/ 	.byte	0x03, 0x1b
        /*003e*/ 	.short	0x00ff


	//----- nvinfo : EIATTR_NUM_BARRIERS
	.align		4
        /*0040*/ 	.byte	0x02, 0x4c
        /*0042*/ 	.byte	0x01
	.zero		1


	//----- nvinfo : EIATTR_MERCURY_ISA_VERSION
	.align		4
        /*0044*/ 	.byte	0x03, 0x5f
        /*0046*/ 	.short	0x0101


	//----- nvinfo : EIATTR_VRC_CTA_INIT_COUNT
	.align		4
        /*0048*/ 	.byte	0x02, 0x4a
	.zero		1
	.zero		1


	//----- nvinfo : EIATTR_EXIT_INSTR_OFFSETS
	.align		4
        /*004c*/ 	.byte	0x04, 0x1c
        /*004e*/ 	.short	(.L_83 - .L_82)


	//   ....[0]....
.L_82:
        /*0050*/ 	.word	0x00001e70


	//   ....[1]....
        /*0054*/ 	.word	0x00001e90


	//----- nvinfo : EIATTR_CRS_STACK_SIZE
	.align		4
.L_83:
        /*0058*/ 	.byte	0x04, 0x1e
        /*005a*/ 	.short	(.L_85 - .L_84)
.L_84:
        /*005c*/ 	.word	0x00000000


	//----- nvinfo : EIATTR_CBANK_PARAM_SIZE
	.align		4
.L_85:
        /*0060*/ 	.byte	0x03, 0x19
        /*0062*/ 	.short	0x0018


	//----- nvinfo : EIATTR_PARAM_CBANK
	.align		4
        /*0064*/ 	.byte	0x04, 0x0a
        /*0066*/ 	.short	(.L_87 - .L_86)
	.align		4
.L_86:
        /*0068*/ 	.word	index@(.nv.constant0._Z8matmul_3PfS_S_)
        /*006c*/ 	.short	0x0380
        /*006e*/ 	.short	0x0018


	//----- nvinfo : EIATTR_SW_WAR
	.align		4
.L_87:
        /*0070*/ 	.byte	0x04, 0x36
        /*0072*/ 	.short	(.L_89 - .L_88)
.L_88:
        /*0074*/ 	.word	0x00000008
.L_89:


//--------------------- .nv.info._Z8matmul_2PfS_S_ --------------------------
	.section	.nv.info._Z8matmul_2PfS_S_,"",@"SHT_CUDA_INFO"
	.sectionflags	@""
	.align	4


	//----- nvinfo : EIATTR_CUDA_API_VERSION
	.align		4
        /*0000*/ 	.byte	0x04, 0x37
        /*0002*/ 	.short	(.L_91 - .L_90)
.L_90:
        /*0004*/ 	.word	0x00000082


	//----- nvinfo : EIATTR_KPARAM_INFO
	.align		4
.L_91:
        /*0008*/ 	.byte	0x04, 0x17
        /*000a*/ 	.short	(.L_93 - .L_92)
.L_92:
        /*000c*/ 	.word	0x00000000
        /*0010*/ 	.short	0x0002
        /*0012*/ 	.short	0x0010
        /*0014*/ 	.byte	0x00, 0xf5, 0x21, 0x00


	//----- nvinfo : EIATTR_KPARAM_INFO
	.align		4
.L_93:
        /*0018*/ 	.byte	0x04, 0x17
        /*001a*/ 	.short	(.L_95 - .L_94)
.L_94:
        /*001c*/ 	.word	0x00000000
        /*0020*/ 	.short	0x0001
        /*0022*/ 	.short	0x0008
        /*0024*/ 	.byte	0x00, 0xf5, 0x21, 0x00


	//----- nvinfo : EIATTR_KPARAM_INFO
	.align		4
.L_95:
        /*0028*/ 	.byte	0x04, 0x17
        /*002a*/ 	.short	(.L_97 - .L_96)
.L_96:
        /*002c*/ 	.word	0x00000000
        /*0030*/ 	.short	0x0000
        /*0032*/ 	.short	0x0000
        /*0034*/ 	.byte	0x00, 0xf5, 0x21, 0x00


	//----- nvinfo : EIATTR_SPARSE_MMA_MASK
	.align		4
.L_97:
        /*0038*/ 	.byte	0x03, 0x50
        /*003a*/ 	.short	0x0000


	//----- nvinfo : EIATTR_MAXREG_COUNT
	.align		4
        /*003c*/ 	.byte	0x03, 0x1b
        /*003e*/ 	.short	0x00ff


	//----- nvinfo : EIATTR_NUM_BARRIERS
	.align		4
        /*0040*/ 	.byte	0x02, 0x4c
        /*0042*/ 	.byte	0x01
	.zero		1


	//----- nvinfo : EIATTR_MERCURY_ISA_VERSION
	.align		4
        /*0044*/ 	.byte	0x03, 0x5f
        /*0046*/ 	.short	0x0101


	//----- nvinfo : EIATTR_VRC_CTA_INIT_COUNT
	.align		4
        /*0048*/ 	.byte	0x02, 0x4a
	.zero		1
	.zero		1


	//----- nvinfo : EIATTR_EXIT_INSTR_OFFSETS
	.align		4
        /*004c*/ 	.byte	0x04, 0x1c
        /*004e*/ 	.short	(.L_99 - .L_98)


	//   ....[0]....
.L_98:
        /*0050*/ 	.word	0x000019c0


	//   ....[1]....
        /*0054*/ 	.word	0x000019e0


	//----- nvinfo : EIATTR_CRS_STACK_SIZE
	.align		4
.L_99:
        /*0058*/ 	.byte	0x04, 0x1e
        /*005a*/ 	.short	(.L_101 - .L_100)
.L_100:
        /*005c*/ 	.word	0x00000000


	//----- nvinfo : EIATTR_CBANK_PARAM_SIZE
	.align		4
.L_101:
        /*0060*/ 	.byte	0x03, 0x19
        /*0062*/ 	.short	0x0018


	//----- nvinfo : EIATTR_PARAM_CBANK
	.align		4
        /*0064*/ 	.byte	0x04, 0x0a
        /*0066*/ 	.short	(.L_103 - .L_102)
	.align		4
.L_102:
        /*0068*/ 	.word	index@(.nv.constant0._Z8matmul_2PfS_S_)
        /*006c*/ 	.short	0x0380
        /*006e*/ 	.short	0x0018


	//----- nvinfo : EIATTR_SW_WAR
	.align		4
.L_103:
        /*0070*/ 	.byte	0x04, 0x36
        /*0072*/ 	.short	(.L_105 - .L_104)
.L_104:
        /*0074*/ 	.word	0x00000008
.L_105:


//--------------------- .nv.info._Z8matmul_1PfS_S_ --------------------------
	.section	.nv.info._Z8matmul_1PfS_S_,"",@"SHT_CUDA_INFO"
	.sectionflags	@""
	.align	4


	//----- nvinfo : EIATTR_CUDA_API_VERSION
	.align		4
        /*0000*/ 	.byte	0x04, 0x37
        /*0002*/ 	.short	(.L_107 - .L_106)
.L_106:
        /*0004*/ 	.word	0x00000082


	//----- nvinfo : EIATTR_KPARAM_INFO
	.align		4
.L_107:
        /*0008*/ 	.byte	0x04, 0x17
        /*000a*/ 	.short	(.L_109 - .L_108)
.L_108:
        /*000c*/ 	.word	0x00000000
        /*0010*/ 	.short	0x0002
        /*0012*/ 	.short	0x0010
        /*0014*/ 	.byte	0x00, 0xf5, 0x21, 0x00


	//----- nvinfo : EIATTR_KPARAM_INFO
	.align		4
.L_109:
        /*0018*/ 	.byte	0x04, 0x17
        /*001a*/ 	.short	(.L_111 - .L_110)
.L_110:
        /*001c*/ 	.word	0x00000000
        /*0020*/ 	.short	0x0001
        /*0022*/ 	.short	0x0008
        /*0024*/ 	.byte	0x00, 0xf5, 0x21, 0x00


	//----- nvinfo : EIATTR_KPARAM_INFO
	.align		4
.L_111:
        /*0028*/ 	.byte	0x04, 0x17
        /*002a*/ 	.short	(.L_113 - .L_112)
.L_112:
        /*002c*/ 	.word	0x00000000
        /*0030*/ 	.short	0x0000
        /*0032*/ 	.short	0x0000
        /*0034*/ 	.byte	0x00, 0xf5, 0x21, 0x00


	//----- nvinfo : EIATTR_SPARSE_MMA_MASK
	.align		4
.L_113:
        /*0038*/ 	.byte	0x03, 0x50
        /*003a*/ 	.short	0x0000


	//----- nvinfo : EIATTR_MAXREG_COUNT
	.align		4
        /*003c*/ 	.byte	0x03, 0x1b
        /*003e*/ 	.short	0x00ff


	//----- nvinfo : EIATTR_MERCURY_ISA_VERSION
	.align		4
        /*0040*/ 	.byte	0x03, 0x5f
        /*0042*/ 	.short	0x0101


	//----- nvinfo : EIATTR_VRC_CTA_INIT_COUNT
	.align		4
        /*0044*/ 	.byte	0x02, 0x4a
	.zero		1
	.zero		1


	//----- nvinfo : EIATTR_EXIT_INSTR_OFFSETS
	.align		4
        /*0048*/ 	.byte	0x04, 0x1c
        /*004a*/ 	.short	(.L_115 - .L_114)


	//   ....[0]....
.L_114:
        /*004c*/ 	.word	0x000010e0


	//   ....[1]....
        /*0050*/ 	.word	0x00001100


	//----- nvinfo : EIATTR_CBANK_PARAM_SIZE
	.align		4
.L_115:
        /*0054*/ 	.byte	0x03, 0x19
        /*0056*/ 	.short	0x0018


	//----- nvinfo : EIATTR_PARAM_CBANK
	.align		4
        /*0058*/ 	.byte	0x04, 0x0a
        /*005a*/ 	.short	(.L_117 - .L_116)
	.align		4
.L_116:
        /*005c*/ 	.word	index@(.nv.constant0._Z8matmul_1PfS_S_)
        /*0060*/ 	.short	0x0380
        /*0062*/ 	.short	0x0018


	//----- nvinfo : EIATTR_SW_WAR
	.align		4
.L_117:
        /*0064*/ 	.byte	0x04, 0x36
        /*0066*/ 	.short	(.L_119 - .L_118)
.L_118:
        /*0068*/ 	.word	0x00000008
.L_119:


//--------------------- .nv.info._Z8matmul_sPfS_S_ --------------------------
	.section	.nv.info._Z8matmul_sPfS_S_,"",@"SHT_CUDA_INFO"
	.sectionflags	@""
	.align	4


	//----- nvinfo : EIATTR_CUDA_API_VERSION
	.align		4
        /*0000*/ 	.byte	0x04, 0x37
        /*0002*/ 	.short	(.L_121 - .L_120)
.L_120:
        /*0004*/ 	.word	0x00000082


	//----- nvinfo : EIATTR_KPARAM_INFO
	.align		4
.L_121:
        /*0008*/ 	.byte	0x04, 0x17
        /*000a*/ 	.short	(.L_123 - .L_122)
.L_122:
        /*000c*/ 	.word	0x00000000
        /*0010*/ 	.short	0x0002
        /*0012*/ 	.short	0x0010
        /*0014*/ 	.byte	0x00, 0xf5, 0x21, 0x00


	//----- nvinfo : EIATTR_KPARAM_INFO
	.align		4
.L_123:
        /*0018*/ 	.byte	0x04, 0x17
        /*001a*/ 	.short	(.L_125 - .L_124)
.L_124:
        /*001c*/ 	.word	0x00000000
        /*0020*/ 	.short	0x0001
        /*0022*/ 	.short	0x0008
        /*0024*/ 	.byte	0x00, 0xf5, 0x21, 0x00


	//----- nvinfo : EIATTR_KPARAM_INFO
	.align		4
.L_125:
        /*0028*/ 	.byte	0x04, 0x17
        /*002a*/ 	.short	(.L_127 - .L_126)
.L_126:
        /*002c*/ 	.word	0x00000000
        /*0030*/ 	.short	0x0000
        /*0032*/ 	.short	0x0000
        /*0034*/ 	.byte	0x00, 0xf5, 0x21, 0x00


	//----- nvinfo : EIATTR_SPARSE_MMA_MASK
	.align		4
.L_127:
        /*0038*/ 	.byte	0x03, 0x50
        /*003a*/ 	.short	0x0000


	//----- nvinfo : EIATTR_MAXREG_COUNT
	.align		4
        /*003c*/ 	.byte	0x03, 0x1b
        /*003e*/ 	.short	0x00ff


	//----- nvinfo : EIATTR_NUM_BARRIERS
	.align		4
        /*0040*/ 	.byte	0x02, 0x4c
        /*0042*/ 	.byte	0x01
	.zero		1


	//----- nvinfo : EIATTR_MERCURY_ISA_VERSION
	.align		4
        /*0044*/ 	.byte	0x03, 0x5f
        /*0046*/ 	.short	0x0101


	//----- nvinfo : EIATTR_VRC_CTA_INIT_COUNT
	.align		4
        /*0048*/ 	.byte	0x02, 0x4a
	.zero		1
	.zero		1


	//----- nvinfo : EIATTR_EXIT_INSTR_OFFSETS
	.align		4
        /*004c*/ 	.byte	0x04, 0x1c
        /*004e*/ 	.short	(.L_129 - .L_128)


	//   ....[0]....
.L_128:
        /*0050*/ 	.word	0x000007e0


	//   ....[1]....
        /*0054*/ 	.word	0x00000830


	//----- nvinfo : EIATTR_CBANK_PARAM_SIZE
	.align		4
.L_129:
        /*0058*/ 	.byte	0x03, 0x19
        /*005a*/ 	.short	0x0018


	//----- nvinfo : EIATTR_PARAM_CBANK
	.align		4
        /*005c*/ 	.byte	0x04, 0x0a
        /*005e*/ 	.short	(.L_131 - .L_130)
	.align		4
.L_130:
        /*0060*/ 	.word	index@(.nv.constant0._Z8matmul_sPfS_S_)
        /*0064*/ 	.short	0x0380
        /*0066*/ 	.short	0x0018


	//----- nvinfo : EIATTR_SW_WAR
	.align		4
.L_131:
        /*0068*/ 	.byte	0x04, 0x36
        /*006a*/ 	.short	(.L_133 - .L_132)
.L_132:
        /*006c*/ 	.word	0x00000008
.L_133:


//--------------------- .nv.info._Z8matmul_0PfS_S_ --------------------------
	.section	.nv.info._Z8matmul_0PfS_S_,"",@"SHT_CUDA_INFO"
	.sectionflags	@""
	.align	4


	//----- nvinfo : EIATTR_CUDA_API_VERSION
	.align		4
        /*0000*/ 	.byte	0x04, 0x37
        /*0002*/ 	.short	(.L_135 - .L_134)
.L_134:
        /*0004*/ 	.word	0x00000082


	//----- nvinfo : EIATTR_KPARAM_INFO
	.align		4
.L_135:
        /*0008*/ 	.byte	0x04, 0x17
        /*000a*/ 	.short	(.L_137 - .L_136)
.L_136:
        /*000c*/ 	.word	0x00000000
        /*0010*/ 	.short	0x0002
        /*0012*/ 	.short	0x0010
        /*0014*/ 	.byte	0x00, 0xf5, 0x21, 0x00


	//----- nvinfo : EIATTR_KPARAM_INFO
	.align		4
.L_137:
        /*0018*/ 	.byte	0x04, 0x17
        /*001a*/ 	.short	(.L_139 - .L_138)
.L_138:
        /*001c*/ 	.word	0x00000000
        /*0020*/ 	.short	0x0001
        /*0022*/ 	.short	0x0008
        /*0024*/ 	.byte	0x00, 0xf5, 0x21, 0x00


	//----- nvinfo : EIATTR_KPARAM_INFO
	.align		4
.L_139:
        /*0028*/ 	.byte	0x04, 0x17
        /*002a*/ 	.short	(.L_141 - .L_140)
.L_140:
        /*002c*/ 	.word	0x00000000
        /*0030*/ 	.short	0x0000
        /*0032*/ 	.short	0x0000
        /*0034*/ 	.byte	0x00, 0xf5, 0x21, 0x00


	//----- nvinfo : EIATTR_SPARSE_MMA_MASK
	.align		4
.L_141:
        /*0038*/ 	.byte	0x03, 0x50
        /*003a*/ 	.short	0x0000


	//----- nvinfo : EIATTR_MAXREG_COUNT
	.align		4
        /*003c*/ 	.byte	0x03, 0x1b
        /*003e*/ 	.short	0x00ff


	//----- nvinfo : EIATTR_MERCURY_ISA_VERSION
	.align		4
        /*0040*/ 	.byte	0x03, 0x5f
        /*0042*/ 	.short	0x0101


	//----- nvinfo : EIATTR_VRC_CTA_INIT_COUNT
	.align		4
        /*0044*/ 	.byte	0x02, 0x4a
	.zero		1
	.zero		1


	//----- nvinfo : EIATTR_EXIT_INSTR_OFFSETS
	.align		4
        /*0048*/ 	.byte	0x04, 0x1c
        /*004a*/ 	.short	(.L_143 - .L_142)


	//   ....[0]....
.L_142:
        /*004c*/ 	.word	0x00000520


	//   ....[1]....
        /*0050*/ 	.word	0x00000570


	//----- nvinfo : EIATTR_CBANK_PARAM_SIZE
	.align		4
.L_143:
        /*0054*/ 	.byte	0x03, 0x19
        /*0056*/ 	.short	0x0018


	//----- nvinfo : EIATTR_PARAM_CBANK
	.align		4
        /*0058*/ 	.byte	0x04, 0x0a
        /*005a*/ 	.short	(.L_145 - .L_144)
	.align		4
.L_144:
        /*005c*/ 	.word	index@(.nv.constant0._Z8matmul_0PfS_S_)
        /*0060*/ 	.short	0x0380
        /*0062*/ 	.short	0x0018


	//----- nvinfo : EIATTR_SW_WAR
	.align		4
.L_145:
        /*0064*/ 	.byte	0x04, 0x36
        /*0066*/ 	.short	(.L_147 - .L_146)
.L_146:
        /*0068*/ 	.word	0x00000008
.L_147:


//--------------------- .nv.callgraph             --------------------------
	.section	.nv.callgraph,"",@"SHT_CUDA_CALLGRAPH"
	.align	4
	.sectionentsize	8
	.align		4
        /*0000*/ 	.word	0x00000000
	.align		4
        /*0004*/ 	.word	0xffffffff
	.align		4
        /*0008*/ 	.word	0x00000000
	.align		4
        /*000c*/ 	.word	0xfffffffe
	.align		4
        /*0010*/ 	.word	0x00000000
	.align		4
        /*0014*/ 	.word	0xfffffffd
	.align		4
        /*0018*/ 	.word	0x00000000
	.align		4
        /*001c*/ 	.word	0xfffffffc


//--------------------- .text._Z8matmul_5PfS_S_   --------------------------
	.section	.text._Z8matmul_5PfS_S_,"ax",@progbits
	.align	128
        .global         _Z8matmul_5PfS_S_
        .type           _Z8matmul_5PfS_S_,@function
        .size           _Z8matmul_5PfS_S_,(.L_x_33 - _Z8matmul_5PfS_S_)
        .other          _Z8matmul_5PfS_S_,@"STO_CUDA_ENTRY STV_DEFAULT"
_Z8matmul_5PfS_S_:
.text._Z8matmul_5PfS_S_:
[----:B------:R-:W-:Y:S01]  /*0000*/  LDC R1, c[0x0][0x37c] ;  /* 0x0000df00ff017b82 */ /* 0x000fe20000000800 */
[----:B------:R-:W0:Y:S07]  /*0010*/  S2R R9, SR_TID.Y ;  /* 0x0000000000097919 */ /* 0x000e2e0000002200 */
[----:B------:R-:W1:Y:S01]  /*0020*/  S2UR UR6, SR_CgaCtaId ;  /* 0x00000000000679c3 */ /* 0x000e620000008800 */
[----:B------:R-:W-:Y:S01]  /*0030*/  UMOV UR4, 0x400 ;  /* 0x0000040000047882 */ /* 0x000fe20000000000 */
[----:B------:R-:W-:Y:S01]  /*0040*/  HFMA2 R74, -RZ, RZ, 0, 0 ;  /* 0x00000000ff4a7431 */ /* 0x000fe200000001ff */
[----:B------:R-:W0:Y:S01]  /*0050*/  S2R R8, SR_TID.X ;  /* 0x0000000000087919 */ /* 0x000e220000002100 */
[----:B------:R-:W-:Y:S01]  /*0060*/  UIADD3 UR5, UPT, UPT, UR4, 0x1000, URZ ;  /* 0x0000100004057890 */ /* 0x000fe2000fffe0ff */
[----:B------:R-:W-:Y:S01]  /*0070*/  HFMA2 R15, -RZ, RZ, 0, 0 ;  /* 0x00000000ff0f7431 */ /* 0x000fe200000001ff */
[----:B------:R-:W-:Y:S01]  /*0080*/  MOV R0, RZ ;  /* 0x000000ff00007202 */ /* 0x000fe20000000f00 */
[----:B------:R-:W2:Y:S01]  /*0090*/  S2R R3, SR_CTAID.X ;  /* 0x0000000000037919 */ /* 0x000ea20000002500 */
[----:B------:R-:W-:Y:S01]  /*00a0*/  HFMA2 R55, -RZ, RZ, 0, 0 ;  /* 0x00000000ff377431 */ /* 0x000fe200000001ff */
[----:B------:R-:W-:Y:S01]  /*00b0*/  CS2R R4, SRZ ;  /* 0x0000000000047805 */ /* 0x000fe2000001ff00 */
[----:B------:R-:W-:Y:S01]  /*00c0*/  HFMA2 R81, -RZ, RZ, 0, 0 ;  /* 0x00000000ff517431 */ /* 0x000fe200000001ff */
[----:B------:R-:W-:-:S02]  /*00d0*/  CS2R R6, SRZ ;  /* 0x0000000000067805 */ /* 0x000fc4000001ff00 */
[----:B------:R-:W-:Y:S02]  /*00e0*/  CS2R R16, SRZ ;  /* 0x0000000000107805 */ /* 0x000fe4000001ff00 */
[----:B------:R-:W-:Y:S02]  /*00f0*/  CS2R R18, SRZ ;  /* 0x0000000000127805 */ /* 0x000fe4000001ff00 */
[----:B------:R-:W-:Y:S02]  /*0100*/  CS2R R20, SRZ ;  /* 0x0000000000147805 */ /* 0x000fe4000001ff00 */
[----:B------:R-:W-:Y:S02]  /*0110*/  CS2R R22, SRZ ;  /* 0x0000000000167805 */ /* 0x000fe4000001ff00 */
[----:B------:R-:W-:Y:S02]  /*0120*/  CS2R R24, SRZ ;  /* 0x0000000000187805 */ /* 0x000fe4000001ff00 */
[----:B------:R-:W-:-:S02]  /*0130*/  CS2R R26, SRZ ;  /* 0x00000000001a7805 */ /* 0x000fc4000001ff00 */
[----:B------:R-:W-:Y:S02]  /*0140*/  CS2R R28, SRZ ;  /* 0x00000000001c7805 */ /* 0x000fe4000001ff00 */
[----:B------:R-:W-:Y:S02]  /*0150*/  CS2R R30, SRZ ;  /* 0x00000000001e7805 */ /* 0x000fe4000001ff00 */
[----:B------:R-:W-:Y:S02]  /*0160*/  CS2R R32, SRZ ;  /* 0x0000000000207805 */ /* 0x000fe4000001ff00 */
[----:B------:R-:W-:Y:S02]  /*0170*/  CS2R R34, SRZ ;  /* 0x0000000000227805 */ /* 0x000fe4000001ff00 */
[----:B------:R-:W-:Y:S02]  /*0180*/  CS2R R36, SRZ ;  /* 0x0000000000247805 */ /* 0x000fe4000001ff00 */
[----:B------:R-:W-:Y:S01]  /*0190*/  CS2R R38, SRZ ;  /* 0x0000000000267805 */ /* 0x000fe2000001ff00 */
[----:B-1----:R-:W-:Y:S01]  /*01a0*/  ULEA UR4, UR6, UR4, 0x18 ;  /* 0x0000000406047291 */ /* 0x002fe2000f8ec0ff */
[----:B------:R-:W-:Y:S01]  /*01b0*/  CS2R R40, SRZ ;  /* 0x0000000000287805 */ /* 0x000fe2000001ff00 */
[----:B------:R-:W-:Y:S01]  /*01c0*/  ULEA UR5, UR6, UR5, 0x18 ;  /* 0x0000000506057291 */ /* 0x000fe2000f8ec0ff */
[----:B------:R-:W-:-:S02]  /*01d0*/  CS2R R42, SRZ ;  /* 0x00000000002a7805 */ /* 0x000fc4000001ff00 */
[----:B------:R-:W-:Y:S02]  /*01e0*/  CS2R R44, SRZ ;  /* 0x00000000002c7805 */ /* 0x000fe4000001ff00 */
[----:B------:R-:W-:Y:S02]  /*01f0*/  CS2R R46, SRZ ;  /* 0x00000000002e7805 */ /* 0x000fe4000001ff00 */
[----:B------:R-:W-:Y:S02]  /*0200*/  CS2R R48, SRZ ;  /* 0x0000000000307805 */ /* 0x000fe4000001ff00 */
[----:B------:R-:W-:Y:S02]  /*0210*/  CS2R R50, SRZ ;  /* 0x0000000000327805 */ /* 0x000fe4000001ff00 */
[----:B------:R-:W-:Y:S02]  /*0220*/  CS2R R52, SRZ ;  /* 0x0000000000347805 */ /* 0x000fe4000001ff00 */
[----:B------:R-:W-:-:S02]  /*0230*/  MOV R65, RZ ;  /* 0x000000ff00417202 */ /* 0x000fc40000000f00 */
[----:B------:R-:W-:Y:S02]  /*0240*/  CS2R R56, SRZ ;  /* 0x0000000000387805 */ /* 0x000fe4000001ff00 */
[----:B0-----:R-:W-:Y:S02]  /*0250*/  LEA R9, R9, R8, 0x4 ;  /* 0x0000000809097211 */ /* 0x001fe400078e20ff */
[----:B------:R-:W-:Y:S02]  /*0260*/  CS2R R58, SRZ ;  /* 0x00000000003a7805 */ /* 0x000fe4000001ff00 */
[----:B------:R-:W-:Y:S02]  /*0270*/  MOV R73, RZ ;  /* 0x000000ff00497202 */ /* 0x000fe40000000f00 */
[----:B------:R-:W-:Y:S02]  /*0280*/  CS2R R60, SRZ ;  /* 0x00000000003c7805 */ /* 0x000fe4000001ff00 */
[----:B------:R-:W-:-:S02]  /*0290*/  LOP3.LUT R10, R9, 0x7f, RZ, 0xc0, !PT ;  /* 0x0000007f090a7812 */ /* 0x000fc400078ec0ff */
[----:B------:R-:W-:Y:S02]  /*02a0*/  CS2R R62, SRZ ;  /* 0x00000000003e7805 */ /* 0x000fe4000001ff00 */
[----:B------:R-:W-:Y:S02]  /*02b0*/  SHF.L.U32 R11, R9, 0x2, RZ ;  /* 0x00000002090b7819 */ /* 0x000fe400000006ff */
[----:B------:R-:W-:Y:S02]  /*02c0*/  CS2R R82, SRZ ;  /* 0x0000000000527805 */ /* 0x000fe4000001ff00 */
[----:B--2---:R-:W-:Y:S02]  /*02d0*/  LEA R10, R3, R10, 0x7 ;  /* 0x0000000a030a7211 */ /* 0x004fe400078e38ff */
[----:B------:R-:W-:Y:S02]  /*02e0*/  CS2R R2, SRZ ;  /* 0x0000000000027805 */ /* 0x000fe4000001ff00 */
[----:B------:R-:W-:-:S02]  /*02f0*/  IADD3 R64, PT, PT, R11, UR4, RZ ;  /* 0x000000040b407c10 */ /* 0x000fc4000fffe0ff */
[----:B------:R-:W-:Y:S02]  /*0300*/  CS2R R84, SRZ ;  /* 0x0000000000547805 */ /* 0x000fe4000001ff00 */
[----:B------:R-:W-:Y:S01]  /*0310*/  MOV R86, RZ ;  /* 0x000000ff00567202 */ /* 0x000fe20000000f00 */
[----:B------:R-:W0:Y:S01]  /*0320*/  LDCU.64 UR8, c[0x0][0x358] ;  /* 0x00006b00ff0877ac */ /* 0x000e220008000a00 */
[----:B------:R-:W-:Y:S01]  /*0330*/  IADD3 R11, PT, PT, R11, UR5, RZ ;  /* 0x000000050b0b7c10 */ /* 0x000fe2000fffe0ff */
[----:B------:R-:W-:-:S06]  /*0340*/  UMOV UR4, URZ ;  /* 0x000000ff00047c82 */ /* 0x000fcc0008000000 */
.L_x_4:
[----:B------:R-:W1:Y:S01]  /*0350*/  S2R R70, SR_TID.Y ;  /* 0x0000000000467919 */ /* 0x000e620000002200 */
[----:B------:R-:W-:Y:S01]  /*0360*/  ISETP.GT.U32.AND P0, PT, R9, 0x3ff, PT ;  /* 0x000003ff0900780c */ /* 0x000fe20003f04070 */
[----:B------:R-:W-:-:S12]  /*0370*/  BSSY.RECONVERGENT B0, `(.L_x_0) ;  /* 0x000001d000007945 */ /* 0x000fd80003800200 */
[----:B------:R-:W-:Y:S05]  /*0380*/  @P0 BRA `(.L_x_1) ;  /* 0x00000000006c0947 */ /* 0x000fea0003800000 */
[----:B------:R-:W2:Y:S01]  /*0390*/  S2R R13, SR_CTAID.Y ;  /* 0x00000000000d7919 */ /* 0x000ea20000002600 */
[----:B------:R-:W-:Y:S02]  /*03a0*/  SHF.L.U32 R12, R9, 0x9, RZ ;  /* 0x00000009090c7819 */ /* 0x000fe400000006ff */
[----:B------:R-:W-:Y:S02]  /*03b0*/  LOP3.LUT R67, R8, 0x7, RZ, 0xc0, !PT ;  /* 0x0000000708437812 */ /* 0x000fe400078ec0ff */
[----:B------:R-:W-:Y:S02]  /*03c0*/  LOP3.LUT R12, R12, 0xfff000, RZ, 0xc0, !PT ;  /* 0x00fff0000c0c7812 */ /* 0x000fe400078ec0ff */
[----:B------:R-:W-:Y:S02]  /*03d0*/  MOV R8, R64 ;  /* 0x0000004000087202 */ /* 0x000fe40000000f00 */
[----:B------:R-:W-:Y:S02]  /*03e0*/  MOV R14, R11 ;  /* 0x0000000b000e7202 */ /* 0x000fe40000000f00 */
[----:B------:R-:W-:-:S02]  /*03f0*/  MOV R54, R9 ;  /* 0x0000000900367202 */ /* 0x000fc40000000f00 */
[----:B--2---:R-:W-:Y:S02]  /*0400*/  LEA R12, R13, R12, 0x13 ;  /* 0x0000000c0d0c7211 */ /* 0x004fe400078e98ff */
[----:B------:R-:W-:Y:S02]  /*0410*/  LEA.HI R13, R9, UR4, RZ, 0x19 ;  /* 0x00000004090d7c11 */ /* 0x000fe4000f8fc8ff */
[----:B------:R-:W-:Y:S02]  /*0420*/  IADD3 R71, PT, PT, R12, UR4, R67 ;  /* 0x000000040c477c10 */ /* 0x000fe4000fffe043 */
[----:B------:R-:W-:-:S07]  /*0430*/  LEA R69, R13, R10, 0xb ;  /* 0x0000000a0d457211 */ /* 0x000fce00078e58ff */
.L_x_2:
[----:B------:R-:W2:Y:S08]  /*0440*/  LDC.64 R66, c[0x0][0x380] ;  /* 0x0000e000ff427b82 */ /* 0x000eb00000000a00 */
[----:B------:R-:W3:Y:S01]  /*0450*/  LDC.64 R12, c[0x0][0x388] ;  /* 0x0000e200ff0c7b82 */ /* 0x000ee20000000a00 */
[----:B--2---:R-:W-:-:S06]  /*0460*/  IMAD.WIDE.U32 R66, R71, 0x4, R66 ;  /* 0x0000000447427825 */ /* 0x004fcc00078e0042 */
[----:B0-----:R-:W2:Y:S01]  /*0470*/  LDG.E R67, desc[UR8][R66.64] ;  /* 0x0000000842437981 */ /* 0x001ea2000c1e1900 */
[----:B---3--:R-:W-:-:S06]  /*0480*/  IMAD.WIDE R12, R69, 0x4, R12 ;  /* 0x00000004450c7825 */ /* 0x008fcc00078e020c */
[----:B------:R-:W3:Y:S01]  /*0490*/  LDG.E R13, desc[UR8][R12.64] ;  /* 0x000000080c0d7981 */ /* 0x000ee2000c1e1900 */
[C---:B------:R-:W-:Y:S02]  /*04a0*/  ISETP.GE.U32.AND P0, PT, R54.reuse, 0x300, PT ;  /* 0x000003003600780c */ /* 0x040fe40003f06070 */
[----:B------:R-:W-:Y:S02]  /*04b0*/  IADD3 R68, PT, PT, R54, 0x100, RZ ;  /* 0x0000010036447810 */ /* 0x000fe40007ffe0ff */
[----:B------:R-:W-:Y:S02]  /*04c0*/  IADD3 R71, PT, PT, R71, 0x20000, RZ ;  /* 0x0002000047477810 */ /* 0x000fe40007ffe0ff */
[----:B------:R-:W-:Y:S02]  /*04d0*/  MOV R54, R68 ;  /* 0x0000004400367202 */ /* 0x000fe40000000f00 */
[----:B------:R-:W-:Y:S01]  /*04e0*/  IADD3 R69, PT, PT, R69, 0x1000, RZ ;  /* 0x0000100045457810 */ /* 0x000fe20007ffe0ff */
[----:B--2---:R0:W-:Y:S04]  /*04f0*/  STS [R8], R67 ;  /* 0x0000004308007388 */ /* 0x0041e80000000800 */
[----:B---3--:R2:W-:Y:S01]  /*0500*/  STS [R14], R13 ;  /* 0x0000000d0e007388 */ /* 0x0085e20000000800 */
[----:B0-----:R-:W-:-:S02]  /*0510*/  IADD3 R8, PT, PT, R8, 0x400, RZ ;  /* 0x0000040008087810 */ /* 0x001fc40007ffe0ff */
[----:B--2---:R-:W-:Y:S01]  /*0520*/  IADD3 R14, PT, PT, R14, 0x400, RZ ;  /* 0x000004000e0e7810 */ /* 0x004fe20007ffe0ff */
[----:B------:R-:W-:Y:S06]  /*0530*/  @!P0 BRA `(.L_x_2) ;  /* 0xfffffffc00c08947 */ /* 0x000fec000383ffff */
.L_x_1:
[----:B0-----:R-:W-:Y:S05]  /*0540*/  BSYNC.RECONVERGENT B0 ;  /* 0x0000000000007941 */ /* 0x001fea0003800200 */
.L_x_0:
[----:B------:R-:W0:Y:S01]  /*0550*/  S2UR UR6, SR_CgaCtaId ;  /* 0x00000000000679c3 */ /* 0x000e220000008800 */
[----:B------:R-:W2:Y:S01]  /*0560*/  S2R R8, SR_TID.X ;  /* 0x0000000000087919 */ /* 0x000ea20000002100 */
[----:B------:R-:W-:Y:S01]  /*0570*/  UMOV UR5, 0x400 ;  /* 0x0000040000057882 */ /* 0x000fe20000000000 */
[----:B------:R-:W-:-:S05]  /*0580*/  HFMA2 R71, -RZ, RZ, 0, 5.9604644775390625e-08 ;  /* 0x00000001ff477431 */ /* 0x000fca00000001ff */
[----:B------:R-:W-:Y:S01]  /*0590*/  BAR.SYNC.DEFER_BLOCKING 0x0 ;  /* 0x0000000000007b1d */ /* 0x000fe20000010000 */
[----:B0-----:R-:W-:Y:S02]  /*05a0*/  ULEA UR7, UR6, UR5, 0x18 ;  /* 0x0000000506077291 */ /* 0x001fe4000f8ec0ff */
[----:B------:R-:W-:-:S04]  /*05b0*/  UIADD3 UR5, UPT, UPT, UR5, 0x1000, URZ ;  /* 0x0000100005057890 */ /* 0x000fc8000fffe0ff */
[----:B------:R-:W-:Y:S01]  /*05c0*/  ULEA UR5, UR6, UR5, 0x18 ;  /* 0x0000000506057291 */ /* 0x000fe2000f8ec0ff */
[----:B-1----:R-:W-:-:S05]  /*05d0*/  LEA R54, R70, UR7, 0x5 ;  /* 0x0000000746367c11 */ /* 0x002fca000f8e28ff */
[----:B--2---:R-:W-:Y:S01]  /*05e0*/  LEA R87, R8, UR5, 0x2 ;  /* 0x0000000508577c11 */ /* 0x004fe2000f8e10ff */
[----:B------:R0:W1:Y:S04]  /*05f0*/  LDS R90, [R54] ;  /* 0x00000000365a7984 */ /* 0x0000680000000800 */
[----:B------:R0:W2:Y:S04]  /*0600*/  LDS R89, [R54+0x200] ;  /* 0x0002000036597984 */ /* 0x0000a80000000800 */
[----:B------:R0:W3:Y:S04]  /*0610*/  LDS R70, [R54+0x400] ;  /* 0x0004000036467984 */ /* 0x0000e80000000800 */
[----:B------:R0:W4:Y:S04]  /*0620*/  LDS R69, [R54+0x600] ;  /* 0x0006000036457984 */ /* 0x0001280000000800 */
[----:B------:R0:W0:Y:S04]  /*0630*/  LDS R68, [R54+0x800] ;  /* 0x0008000036447984 */ /* 0x0000280000000800 */
[----:B------:R0:W0:Y:S04]  /*0640*/  LDS R67, [R54+0xa00] ;  /* 0x000a000036437984 */ /* 0x0000280000000800 */
[----:B------:R0:W0:Y:S04]  /*0650*/  LDS R66, [R54+0xc00] ;  /* 0x000c000036427984 */ /* 0x0000280000000800 */
[----:B------:R0:W0:Y:S04]  /*0660*/  LDS R75, [R54+0xe00] ;  /* 0x000e0000364b7984 */ /* 0x0000280000000800 */
[----:B------:R0:W0:Y:S04]  /*0670*/  LDS R80, [R87] ;  /* 0x0000000057507984 */ /* 0x0000280000000800 */
[----:B------:R0:W0:Y:S04]  /*0680*/  LDS R14, [R87+0x40] ;  /* 0x00004000570e7984 */ /* 0x0000280000000800 */
[----:B------:R0:W0:Y:S04]  /*0690*/  LDS R79, [R87+0x80] ;  /* 0x00008000574f7984 */ /* 0x0000280000000800 */
[----:B------:R0:W0:Y:S04]  /*06a0*/  LDS R78, [R87+0xc0] ;  /* 0x0000c000574e7984 */ /* 0x0000280000000800 */
[----:B------:R0:W0:Y:S04]  /*06b0*/  LDS R13, [R87+0x100] ;  /* 0x00010000570d7984 */ /* 0x0000280000000800 */
[----:B------:R0:W0:Y:S04]  /*06c0*/  LDS R77, [R87+0x140] ;  /* 0x00014000574d7984 */ /* 0x0000280000000800 */
[----:B------:R0:W0:Y:S04]  /*06d0*/  LDS R76, [R87+0x180] ;  /* 0x00018000574c7984 */ /* 0x0000280000000800 */
[----:B-1234-:R0:W0:Y:S02]  /*06e0*/  LDS R12, [R87+0x1c0] ;  /* 0x0001c000570c7984 */ /* 0x01e0240000000800 */
.L_x_3:
[C---:B----4-:R-:W-:Y:S01]  /*06f0*/  LEA R72, R71.reuse, R54, 0x2 ;  /* 0x0000003647487211 */ /* 0x050fe200078e10ff */
[-C--:B0-----:R-:W-:Y:S01]  /*0700*/  FFMA R86, R80, R90.reuse, R86 ;  /* 0x0000005a50567223 */ /* 0x081fe20000000056 */
[----:B------:R-:W-:Y:S01]  /*0710*/  LEA R88, R71, R87, 0x9 ;  /* 0x0000005747587211 */ /* 0x000fe200078e48ff */
[-C--:B------:R-:W-:Y:S01]  /*0720*/  FFMA R85, R14, R90.reuse, R85 ;  /* 0x0000005a0e557223 */ /* 0x080fe20000000055 */
[-C--:B------:R-:W-:Y:S01]  /*0730*/  FFMA R84, R79, R90.reuse, R84 ;  /* 0x0000005a4f547223 */ /* 0x080fe20000000054 */
[-C--:B------:R-:W-:Y:S01]  /*0740*/  FFMA R83, R78, R90.reuse, R83 ;  /* 0x0000005a4e537223 */ /* 0x080fe20000000053 */
[-C--:B------:R-:W-:Y:S01]  /*0750*/  FFMA R82, R13, R90.reuse, R82 ;  /* 0x0000005a0d527223 */ /* 0x080fe20000000052 */
[-C--:B------:R-:W-:Y:S01]  /*0760*/  FFMA R81, R77, R90.reuse, R81 ;  /* 0x0000005a4d517223 */ /* 0x080fe20000000051 */
[-C--:B------:R-:W-:Y:S01]  /*0770*/  FFMA R63, R76, R90.reuse, R63 ;  /* 0x0000005a4c3f7223 */ /* 0x080fe2000000003f */
[----:B------:R-:W-:Y:S01]  /*0780*/  FFMA R62, R12, R90, R62 ;  /* 0x0000005a0c3e7223 */ /* 0x000fe2000000003e */
[-C--:B------:R-:W-:Y:S01]  /*0790*/  FFMA R61, R89, R80.reuse, R61 ;  /* 0x00000050593d7223 */ /* 0x080fe2000000003d */
[-C--:B------:R-:W-:Y:S01]  /*07a0*/  FFMA R60, R14, R89.reuse, R60 ;  /* 0x000000590e3c7223 */ /* 0x080fe2000000003c */
[-C--:B------:R-:W-:Y:S01]  /*07b0*/  FFMA R73, R79, R89.reuse, R73 ;  /* 0x000000594f497223 */ /* 0x080fe20000000049 */
[-C--:B------:R-:W-:Y:S01]  /*07c0*/  FFMA R59, R78, R89.reuse, R59 ;  /* 0x000000594e3b7223 */ /* 0x080fe2000000003b */
[-C--:B------:R-:W-:Y:S01]  /*07d0*/  FFMA R58, R13, R89.reuse, R58 ;  /* 0x000000590d3a7223 */ /* 0x080fe2000000003a */
[-C--:B------:R-:W-:Y:S01]  /*07e0*/  FFMA R57, R77, R89.reuse, R57 ;  /* 0x000000594d397223 */ /* 0x080fe20000000039 */
[-C--:B------:R-:W-:Y:S01]  /*07f0*/  FFMA R56, R76, R89.reuse, R56 ;  /* 0x000000594c387223 */ /* 0x080fe20000000038 */
[----:B------:R-:W-:Y:S01]  /*0800*/  FFMA R55, R12, R89, R55 ;  /* 0x000000590c377223 */ /* 0x000fe20000000037 */
[C---:B------:R-:W-:Y:S01]  /*0810*/  FFMA R65, R70.reuse, R80, R65 ;  /* 0x0000005046417223 */ /* 0x040fe20000000041 */
[----:B------:R-:W-:Y:S01]  /*0820*/  FFMA R53, R70, R14, R53 ;  /* 0x0000000e46357223 */ /* 0x000fe20000000035 */
[-C--:B------:R-:W-:Y:S01]  /*0830*/  FFMA R52, R79, R70.reuse, R52 ;  /* 0x000000464f347223 */ /* 0x080fe20000000034 */
[-C--:B------:R-:W-:Y:S01]  /*0840*/  FFMA R51, R78, R70.reuse, R51 ;  /* 0x000000464e337223 */ /* 0x080fe20000000033 */
[-C--:B------:R-:W-:Y:S01]  /*0850*/  FFMA R50, R13, R70.reuse, R50 ;  /* 0x000000460d327223 */ /* 0x080fe20000000032 */
[-C--:B------:R-:W-:Y:S01]  /*0860*/  FFMA R49, R77, R70.reuse, R49 ;  /* 0x000000464d317223 */ /* 0x080fe20000000031 */
[-C--:B------:R-:W-:Y:S01]  /*0870*/  FFMA R48, R76, R70.reuse, R48 ;  /* 0x000000464c307223 */ /* 0x080fe20000000030 */
[----:B------:R-:W-:Y:S01]  /*0880*/  FFMA R47, R12, R70, R47 ;  /* 0x000000460c2f7223 */ /* 0x000fe2000000002f */
[C---:B------:R-:W-:Y:S01]  /*0890*/  FFMA R46, R69.reuse, R80, R46 ;  /* 0x00000050452e7223 */ /* 0x040fe2000000002e */
[C---:B------:R-:W-:Y:S01]  /*08a0*/  FFMA R45, R69.reuse, R14, R45 ;  /* 0x0000000e452d7223 */ /* 0x040fe2000000002d */
[----:B------:R-:W-:Y:S01]  /*08b0*/  FFMA R44, R69, R79, R44 ;  /* 0x0000004f452c7223 */ /* 0x000fe2000000002c */
[-C--:B------:R-:W-:Y:S01]  /*08c0*/  FFMA R43, R78, R69.reuse, R43 ;  /* 0x000000454e2b7223 */ /* 0x080fe2000000002b */
[-C--:B------:R-:W-:Y:S01]  /*08d0*/  FFMA R42, R13, R69.reuse, R42 ;  /* 0x000000450d2a7223 */ /* 0x080fe2000000002a */
[-C--:B------:R-:W-:Y:S01]  /*08e0*/  FFMA R41, R77, R69.reuse, R41 ;  /* 0x000000454d297223 */ /* 0x080fe20000000029 */
[-C--:B------:R-:W-:Y:S01]  /*08f0*/  FFMA R40, R76, R69.reuse, R40 ;  /* 0x000000454c287223 */ /* 0x080fe20000000028 */
[----:B------:R-:W-:Y:S01]  /*0900*/  FFMA R39, R12, R69, R39 ;  /* 0x000000450c277223 */ /* 0x000fe20000000027 */
[C---:B------:R-:W-:Y:S01]  /*0910*/  FFMA R38, R68.reuse, R80, R38 ;  /* 0x0000005044267223 */ /* 0x040fe20000000026 */
[C---:B------:R-:W-:Y:S01]  /*0920*/  FFMA R37, R68.reuse, R14, R37 ;  /* 0x0000000e44257223 */ /* 0x040fe20000000025 */
[CC--:B------:R-:W-:Y:S01]  /*0930*/  FFMA R36, R68.reuse, R79.reuse, R36 ;  /* 0x0000004f44247223 */ /* 0x0c0fe20000000024 */
[----:B------:R-:W-:Y:S01]  /*0940*/  FFMA R35, R68, R78, R35 ;  /* 0x0000004e44237223 */ /* 0x000fe20000000023 */
[-C--:B------:R-:W-:Y:S01]  /*0950*/  FFMA R34, R13, R68.reuse, R34 ;  /* 0x000000440d227223 */ /* 0x080fe20000000022 */
[-C--:B------:R-:W-:Y:S01]  /*0960*/  FFMA R33, R77, R68.reuse, R33 ;  /* 0x000000444d217223 */ /* 0x080fe20000000021 */
[-C--:B------:R-:W-:Y:S01]  /*0970*/  FFMA R32, R76, R68.reuse, R32 ;  /* 0x000000444c207223 */ /* 0x080fe20000000020 */
[----:B------:R-:W-:Y:S01]  /*0980*/  FFMA R31, R12, R68, R31 ;  /* 0x000000440c1f7223 */ /* 0x000fe2000000001f */
[C---:B------:R-:W-:Y:S01]  /*0990*/  FFMA R30, R67.reuse, R80, R30 ;  /* 0x00000050431e7223 */ /* 0x040fe2000000001e */
[C---:B------:R-:W-:Y:S01]  /*09a0*/  FFMA R29, R67.reuse, R14, R29 ;  /* 0x0000000e431d7223 */ /* 0x040fe2000000001d */
[C---:B------:R-:W-:Y:S01]  /*09b0*/  FFMA R28, R67.reuse, R79, R28 ;  /* 0x0000004f431c7223 */ /* 0x040fe2000000001c */
[C---:B------:R-:W-:Y:S01]  /*09c0*/  FFMA R27, R67.reuse, R78, R27 ;  /* 0x0000004e431b7223 */ /* 0x040fe2000000001b */
[----:B------:R-:W-:Y:S01]  /*09d0*/  FFMA R26, R67, R13, R26 ;  /* 0x0000000d431a7223 */ /* 0x000fe2000000001a */
[-C--:B------:R-:W-:Y:S01]  /*09e0*/  FFMA R25, R77, R67.reuse, R25 ;  /* 0x000000434d197223 */ /* 0x080fe20000000019 */
[-C--:B------:R-:W-:Y:S01]  /*09f0*/  FFMA R24, R76, R67.reuse, R24 ;  /* 0x000000434c187223 */ /* 0x080fe20000000018 */
[----:B------:R-:W-:Y:S01]  /*0a00*/  FFMA R23, R12, R67, R23 ;  /* 0x000000430c177223 */ /* 0x000fe20000000017 */
[C---:B------:R-:W-:Y:S01]  /*0a10*/  FFMA R22, R66.reuse, R80, R22 ;  /* 0x0000005042167223 */ /* 0x040fe20000000016 */
[C---:B------:R-:W-:Y:S01]  /*0a20*/  FFMA R21, R66.reuse, R14, R21 ;  /* 0x0000000e42157223 */ /* 0x040fe20000000015 */
[C---:B------:R-:W-:Y:S01]  /*0a30*/  FFMA R20, R66.reuse, R79, R20 ;  /* 0x0000004f42147223 */ /* 0x040fe20000000014 */
[C---:B------:R-:W-:Y:S01]  /*0a40*/  FFMA R19, R66.reuse, R78, R19 ;  /* 0x0000004e42137223 */ /* 0x040fe20000000013 */
[C---:B------:R-:W-:Y:S01]  /*0a50*/  FFMA R18, R66.reuse, R13, R18 ;  /* 0x0000000d42127223 */ /* 0x040fe20000000012 */
[----:B------:R-:W-:Y:S01]  /*0a60*/  FFMA R17, R66, R77, R17 ;  /* 0x0000004d42117223 */ /* 0x000fe20000000011 */
[-C--:B------:R-:W-:Y:S01]  /*0a70*/  FFMA R16, R76, R66.reuse, R16 ;  /* 0x000000424c107223 */ /* 0x080fe20000000010 */
[C---:B------:R-:W-:Y:S01]  /*0a80*/  FFMA R15, R12.reuse, R66, R15 ;  /* 0x000000420c0f7223 */ /* 0x040fe2000000000f */
[C---:B------:R-:W-:Y:S01]  /*0a90*/  FFMA R7, R75.reuse, R80, R7 ;  /* 0x000000504b077223 */ /* 0x040fe20000000007 */
[C---:B------:R-:W-:Y:S01]  /*0aa0*/  FFMA R6, R75.reuse, R14, R6 ;  /* 0x0000000e4b067223 */ /* 0x040fe20000000006 */
[C---:B------:R-:W-:Y:S01]  /*0ab0*/  FFMA R5, R75.reuse, R79, R5 ;  /* 0x0000004f4b057223 */ /* 0x040fe20000000005 */
[C---:B------:R-:W-:Y:S01]  /*0ac0*/  FFMA R4, R75.reuse, R78, R4 ;  /* 0x0000004e4b047223 */ /* 0x040fe20000000004 */
[C---:B------:R-:W-:Y:S01]  /*0ad0*/  FFMA R3, R75.reuse, R13, R3 ;  /* 0x0000000d4b037223 */ /* 0x040fe20000000003 */
[C---:B------:R-:W-:Y:S01]  /*0ae0*/  FFMA R2, R75.reuse, R77, R2 ;  /* 0x0000004d4b027223 */ /* 0x040fe20000000002 */
[----:B------:R-:W-:Y:S01]  /*0af0*/  FFMA R0, R75, R76, R0 ;  /* 0x0000004c4b007223 */ /* 0x000fe20000000000 */
[----:B------:R-:W-:Y:S01]  /*0b00*/  FFMA R74, R12, R75, R74 ;  /* 0x0000004b0c4a7223 */ /* 0x000fe2000000004a */
[----:B------:R-:W-:Y:S01]  /*0b10*/  LDS R80, [R72] ;  /* 0x0000000048507984 */ /* 0x000fe20000000800 */
[----:B------:R-:W-:-:S03]  /*0b20*/  IADD3 R71, PT, PT, R71, 0x2, RZ ;  /* 0x0000000247477810 */ /* 0x000fc60007ffe0ff */
[----:B------:R-:W0:Y:S01]  /*0b30*/  LDS R90, [R88] ;  /* 0x00000000585a7984 */ /* 0x000e220000000800 */
[----:B------:R-:W-:-:S03]  /*0b40*/  ISETP.GE.U32.AND P0, PT, R71, 0x7, PT ;  /* 0x000000074700780c */ /* 0x000fc60003f06070 */
[----:B------:R-:W1:Y:S04]  /*0b50*/  LDS R79, [R72+0x200] ;  /* 0x00020000484f7984 */ /* 0x000e680000000800 */
[----:B------:R-:W2:Y:S04]  /*0b60*/  LDS R70, [R72+0x400] ;  /* 0x0004000048467984 */ /* 0x000ea80000000800 */
[----:B------:R-:W3:Y:S04]  /*0b70*/  LDS R69, [R72+0x600] ;  /* 0x0006000048457984 */ /* 0x000ee80000000800 */
[----:B------:R-:W4:Y:S04]  /*0b80*/  LDS R68, [R72+0x800] ;  /* 0x0008000048447984 */ /* 0x000f280000000800 */
[----:B------:R-:W5:Y:S04]  /*0b90*/  LDS R67, [R72+0xa00] ;  /* 0x000a000048437984 */ /* 0x000f680000000800 */
[----:B------:R-:W5:Y:S04]  /*0ba0*/  LDS R66, [R72+0xc00] ;  /* 0x000c000048427984 */ /* 0x000f680000000800 */
[----:B------:R-:W5:Y:S04]  /*0bb0*/  LDS R14, [R72+0xe00] ;  /* 0x000e0000480e7984 */ /* 0x000f680000000800 */
[----:B------:R-:W5:Y:S04]  /*0bc0*/  LDS R89, [R88+0x40] ;  /* 0x0000400058597984 */ /* 0x000f680000000800 */
[----:B------:R-:W5:Y:S04]  /*0bd0*/  LDS R78, [R88+0x80] ;  /* 0x00008000584e7984 */ /* 0x000f680000000800 */
[----:B------:R-:W5:Y:S01]  /*0be0*/  LDS R77, [R88+0xc0] ;  /* 0x0000c000584d7984 */ /* 0x000f620000000800 */
[----:B0-----:R-:W-:-:S03]  /*0bf0*/  FFMA R86, R80, R90, R86 ;  /* 0x0000005a50567223 */ /* 0x001fc60000000056 */
[----:B------:R-:W0:Y:S01]  /*0c00*/  LDS R76, [R88+0x100] ;  /* 0x00010000584c7984 */ /* 0x000e220000000800 */
[----:B-1----:R-:W-:-:S03]  /*0c10*/  FFMA R61, R90, R79, R61 ;  /* 0x0000004f5a3d7223 */ /* 0x002fc6000000003d */
[----:B------:R-:W1:Y:S01]  /*0c20*/  LDS R75, [R88+0x140] ;  /* 0x00014000584b7984 */ /* 0x000e620000000800 */
[----:B--2---:R-:W-:-:S03]  /*0c30*/  FFMA R65, R90, R70, R65 ;  /* 0x000000465a417223 */ /* 0x004fc60000000041 */
[----:B------:R-:W2:Y:S01]  /*0c40*/  LDS R13, [R88+0x180] ;  /* 0x00018000580d7984 */ /* 0x000ea20000000800 */
[----:B---3--:R-:W-:-:S03]  /*0c50*/  FFMA R46, R90, R69, R46 ;  /* 0x000000455a2e7223 */ /* 0x008fc6000000002e */
[----:B------:R-:W3:Y:S01]  /*0c60*/  LDS R12, [R88+0x1c0] ;  /* 0x0001c000580c7984 */ /* 0x000ee20000000800 */
[C---:B----4-:R-:W-:Y:S01]  /*0c70*/  FFMA R38, R90.reuse, R68, R38 ;  /* 0x000000445a267223 */ /* 0x050fe20000000026 */
[C---:B-----5:R-:W-:Y:S01]  /*0c80*/  FFMA R30, R90.reuse, R67, R30 ;  /* 0x000000435a1e7223 */ /* 0x060fe2000000001e */
[C---:B------:R-:W-:Y:S01]  /*0c90*/  FFMA R22, R90.reuse, R66, R22 ;  /* 0x000000425a167223 */ /* 0x040fe20000000016 */
[----:B------:R-:W-:Y:S02]  /*0ca0*/  FFMA R7, R90, R14, R7 ;  /* 0x0000000e5a077223 */ /* 0x000fe40000000007 */
[----:B------:R4:W2:Y:S01]  /*0cb0*/  LDS R90, [R72+0x4] ;  /* 0x00000400485a7984 */ /* 0x0008a20000000800 */
[CC--:B------:R-:W-:Y:S01]  /*0cc0*/  FFMA R85, R80.reuse, R89.reuse, R85 ;  /* 0x0000005950557223 */ /* 0x0c0fe20000000055 */
        /* <DEDUP_REMOVED lines=8> */
[CC--:B------:R-:W-:Y:S01]  /*0d50*/  FFMA R73, R79.reuse, R78.reuse, R73 ;  /* 0x0000004e4f497223 */ /* 0x0c0fe20000000049 */
        /* <DEDUP_REMOVED lines=8> */
[-C--:B------:R-:W-:Y:S01]  /*0de0*/  FFMA R51, R70, R77.reuse, R51 ;  /* 0x0000004d46337223 */ /* 0x080fe20000000033 */
[----:B------:R-:W-:Y:S01]  /*0df0*/  FFMA R43, R69, R77, R43 ;  /* 0x0000004d452b7223 */ /* 0x000fe2000000002b */
[C---:B------:R-:W-:Y:S01]  /*0e00*/  FFMA R35, R77.reuse, R68, R35 ;  /* 0x000000444d237223 */ /* 0x040fe20000000023 */
[CC--:B------:R-:W-:Y:S01]  /*0e10*/  FFMA R27, R77.reuse, R67.reuse, R27 ;  /* 0x000000434d1b7223 */ /* 0x0c0fe2000000001b */
[C---:B------:R-:W-:Y:S01]  /*0e20*/  FFMA R19, R77.reuse, R66, R19 ;  /* 0x000000424d137223 */ /* 0x040fe20000000013 */
[----:B------:R-:W-:Y:S01]  /*0e30*/  FFMA R4, R77, R14, R4 ;  /* 0x0000000e4d047223 */ /* 0x000fe20000000004 */
[-C--:B0-----:R-:W-:Y:S01]  /*0e40*/  FFMA R82, R80, R76.reuse, R82 ;  /* 0x0000004c50527223 */ /* 0x081fe20000000052 */
[-C--:B------:R-:W-:Y:S01]  /*0e50*/  FFMA R58, R79, R76.reuse, R58 ;  /* 0x0000004c4f3a7223 */ /* 0x080fe2000000003a */
[-C--:B------:R-:W-:Y:S01]  /*0e60*/  FFMA R50, R70, R76.reuse, R50 ;  /* 0x0000004c46327223 */ /* 0x080fe20000000032 */
[-C--:B------:R-:W-:Y:S01]  /*0e70*/  FFMA R42, R69, R76.reuse, R42 ;  /* 0x0000004c452a7223 */ /* 0x080fe2000000002a */
[----:B------:R-:W-:Y:S01]  /*0e80*/  FFMA R34, R68, R76, R34 ;  /* 0x0000004c44227223 */ /* 0x000fe20000000022 */
[C---:B------:R-:W-:Y:S01]  /*0e90*/  FFMA R26, R76.reuse, R67, R26 ;  /* 0x000000434c1a7223 */ /* 0x040fe2000000001a */
[C---:B------:R-:W-:Y:S01]  /*0ea0*/  FFMA R18, R76.reuse, R66, R18 ;  /* 0x000000424c127223 */ /* 0x040fe20000000012 */
[----:B------:R-:W-:Y:S01]  /*0eb0*/  FFMA R3, R76, R14, R3 ;  /* 0x0000000e4c037223 */ /* 0x000fe20000000003 */
[-C--:B-1----:R-:W-:Y:S01]  /*0ec0*/  FFMA R81, R80, R75.reuse, R81 ;  /* 0x0000004b50517223 */ /* 0x082fe20000000051 */
[-C--:B------:R-:W-:Y:S01]  /*0ed0*/  FFMA R57, R79, R75.reuse, R57 ;  /* 0x0000004b4f397223 */ /* 0x080fe20000000039 */
[-C--:B------:R-:W-:Y:S01]  /*0ee0*/  FFMA R49, R70, R75.reuse, R49 ;  /* 0x0000004b46317223 */ /* 0x080fe20000000031 */
[-C--:B------:R-:W-:Y:S01]  /*0ef0*/  FFMA R41, R69, R75.reuse, R41 ;  /* 0x0000004b45297223 */ /* 0x080fe20000000029 */
[-C--:B------:R-:W-:Y:S01]  /*0f00*/  FFMA R33, R68, R75.reuse, R33 ;  /* 0x0000004b44217223 */ /* 0x080fe20000000021 */
[----:B------:R-:W-:Y:S01]  /*0f10*/  FFMA R25, R67, R75, R25 ;  /* 0x0000004b43197223 */ /* 0x000fe20000000019 */
[C---:B------:R-:W-:Y:S01]  /*0f20*/  FFMA R17, R75.reuse, R66, R17 ;  /* 0x000000424b117223 */ /* 0x040fe20000000011 */
[-C--:B------:R-:W-:Y:S01]  /*0f30*/  FFMA R2, R75, R14.reuse, R2 ;  /* 0x0000000e4b027223 */ /* 0x080fe20000000002 */
[-C--:B--2---:R-:W-:Y:S01]  /*0f40*/  FFMA R63, R80, R13.reuse, R63 ;  /* 0x0000000d503f7223 */ /* 0x084fe2000000003f */
[-C--:B------:R-:W-:Y:S01]  /*0f50*/  FFMA R56, R79, R13.reuse, R56 ;  /* 0x0000000d4f387223 */ /* 0x080fe20000000038 */
[-C--:B------:R-:W-:Y:S01]  /*0f60*/  FFMA R48, R70, R13.reuse, R48 ;  /* 0x0000000d46307223 */ /* 0x080fe20000000030 */
[-C--:B------:R-:W-:Y:S01]  /*0f70*/  FFMA R40, R69, R13.reuse, R40 ;  /* 0x0000000d45287223 */ /* 0x080fe20000000028 */
[-C--:B------:R-:W-:Y:S01]  /*0f80*/  FFMA R32, R68, R13.reuse, R32 ;  /* 0x0000000d44207223 */ /* 0x080fe20000000020 */
[-C--:B------:R-:W-:Y:S01]  /*0f90*/  FFMA R24, R67, R13.reuse, R24 ;  /* 0x0000000d43187223 */ /* 0x080fe20000000018 */
[----:B------:R-:W-:Y:S01]  /*0fa0*/  FFMA R16, R66, R13, R16 ;  /* 0x0000000d42107223 */ /* 0x000fe20000000010 */
[----:B------:R-:W-:Y:S01]  /*0fb0*/  FFMA R0, R13, R14, R0 ;  /* 0x0000000e0d007223 */ /* 0x000fe20000000000 */
[-C--:B---3--:R-:W-:Y:S01]  /*0fc0*/  FFMA R62, R80, R12.reuse, R62 ;  /* 0x0000000c503e7223 */ /* 0x088fe2000000003e */
[-C--:B------:R-:W-:Y:S01]  /*0fd0*/  FFMA R55, R79, R12.reuse, R55 ;  /* 0x0000000c4f377223 */ /* 0x080fe20000000037 */
[-C--:B------:R-:W-:Y:S01]  /*0fe0*/  FFMA R47, R70, R12.reuse, R47 ;  /* 0x0000000c462f7223 */ /* 0x080fe2000000002f */
[-C--:B------:R-:W-:Y:S01]  /*0ff0*/  FFMA R39, R69, R12.reuse, R39 ;  /* 0x0000000c45277223 */ /* 0x080fe20000000027 */
[-C--:B------:R-:W-:Y:S01]  /*1000*/  FFMA R31, R68, R12.reuse, R31 ;  /* 0x0000000c441f7223 */ /* 0x080fe2000000001f */
[-C--:B------:R-:W-:Y:S01]  /*1010*/  FFMA R23, R67, R12.reuse, R23 ;  /* 0x0000000c43177223 */ /* 0x080fe20000000017 */
[-C--:B------:R-:W-:Y:S01]  /*1020*/  FFMA R15, R66, R12.reuse, R15 ;  /* 0x0000000c420f7223 */ /* 0x080fe2000000000f */
[----:B------:R-:W-:Y:S01]  /*1030*/  FFMA R74, R14, R12, R74 ;  /* 0x0000000c0e4a7223 */ /* 0x000fe2000000004a */
[----:B------:R4:W1:Y:S04]  /*1040*/  LDS R89, [R72+0x204] ;  /* 0x0002040048597984 */ /* 0x0008680000000800 */
[----:B------:R4:W2:Y:S04]  /*1050*/  LDS R70, [R72+0x404] ;  /* 0x0004040048467984 */ /* 0x0008a80000000800 */
[----:B------:R4:W3:Y:S04]  /*1060*/  LDS R69, [R72+0x604] ;  /* 0x0006040048457984 */ /* 0x0008e80000000800 */
[----:B------:R4:W0:Y:S04]  /*1070*/  LDS R68, [R72+0x804] ;  /* 0x0008040048447984 */ /* 0x0008280000000800 */
        /* <DEDUP_REMOVED lines=10> */
[----:B------:R4:W0:Y:S01]  /*1120*/  LDS R12, [R88+0x3c0] ;  /* 0x0003c000580c7984 */ /* 0x0008220000000800 */
[----:B-123--:R-:W-:Y:S05]  /*1130*/  @!P0 BRA `(.L_x_3) ;  /* 0xfffffff4006c8947 */ /* 0x00efea000383ffff */
[-C--:B0-----:R-:W-:Y:S01]  /*1140*/  FFMA R65, R80, R70.reuse, R65 ;  /* 0x0000004650417223 */ /* 0x081fe20000000041 */
        /* <DEDUP_REMOVED lines=17> */
[CC--:B------:R-:W-:Y:S01]  /*1260*/  FFMA R36, R79.reuse, R68.reuse, R36 ;  /* 0x000000444f247223 */ /* 0x0c0fe20000000024 */
[----:B------:R-:W-:Y:S01]  /*1270*/  FFMA R35, R78, R68, R35 ;  /* 0x000000444e237223 */ /* 0x000fe20000000023 */
[C---:B------:R-:W-:Y:S01]  /*1280*/  FFMA R34, R68.reuse, R13, R34 ;  /* 0x0000000d44227223 */ /* 0x040fe20000000022 */
        /* <DEDUP_REMOVED lines=19> */
[C---:B------:R-:W-:Y:S01]  /*13c0*/  FFMA R86, R90.reuse, R80, R86 ;  /* 0x000000505a567223 */ /* 0x040fe20000000056 */
[C---:B------:R-:W-:Y:S01]  /*13d0*/  FFMA R85, R90.reuse, R14, R85 ;  /* 0x0000000e5a557223 */ /* 0x040fe20000000055 */
[C---:B------:R-:W-:Y:S01]  /*13e0*/  FFMA R83, R90.reuse, R78, R83 ;  /* 0x0000004e5a537223 */ /* 0x040fe20000000053 */
[C---:B------:R-:W-:Y:S01]  /*13f0*/  FFMA R82, R90.reuse, R13, R82 ;  /* 0x0000000d5a527223 */ /* 0x040fe20000000052 */
[----:B------:R-:W-:Y:S01]  /*1400*/  FFMA R62, R90, R12, R62 ;  /* 0x0000000c5a3e7223 */ /* 0x000fe2000000003e */
[C---:B------:R-:W-:Y:S01]  /*1410*/  FFMA R61, R80.reuse, R89, R61 ;  /* 0x00000059503d7223 */ /* 0x040fe2000000003d */
[C---:B------:R-:W-:Y:S01]  /*1420*/  FFMA R60, R89.reuse, R14, R60 ;  /* 0x0000000e593c7223 */ /* 0x040fe2000000003c */
[C---:B------:R-:W-:Y:S01]  /*1430*/  FFMA R73, R89.reuse, R79, R73 ;  /* 0x0000004f59497223 */ /* 0x040fe20000000049 */
[C---:B------:R-:W-:Y:S01]  /*1440*/  FFMA R59, R89.reuse, R78, R59 ;  /* 0x0000004e593b7223 */ /* 0x040fe2000000003b */
[C---:B------:R-:W-:Y:S01]  /*1450*/  FFMA R58, R89.reuse, R13, R58 ;  /* 0x0000000d593a7223 */ /* 0x040fe2000000003a */
[C---:B------:R-:W-:Y:S01]  /*1460*/  FFMA R57, R89.reuse, R77, R57 ;  /* 0x0000004d59397223 */ /* 0x040fe20000000039 */
[C---:B------:R-:W-:Y:S01]  /*1470*/  FFMA R56, R89.reuse, R76, R56 ;  /* 0x0000004c59387223 */ /* 0x040fe20000000038 */
[-C--:B------:R-:W-:Y:S01]  /*1480*/  FFMA R55, R89, R12.reuse, R55 ;  /* 0x0000000c59377223 */ /* 0x080fe20000000037 */
[----:B----4-:R-:W-:Y:S01]  /*1490*/  LDS R72, [R87+0xe00] ;  /* 0x000e000057487984 */ /* 0x010fe20000000800 */
[-C--:B------:R-:W-:Y:S01]  /*14a0*/  FFMA R7, R80, R75.reuse, R7 ;  /* 0x0000004b50077223 */ /* 0x080fe20000000007 */
[-C--:B------:R-:W-:Y:S01]  /*14b0*/  FFMA R6, R14, R75.reuse, R6 ;  /* 0x0000004b0e067223 */ /* 0x080fe20000000006 */
[-C--:B------:R-:W-:Y:S01]  /*14c0*/  FFMA R4, R78, R75.reuse, R4 ;  /* 0x0000004b4e047223 */ /* 0x080fe20000000004 */
[----:B------:R-:W-:Y:S01]  /*14d0*/  LDS R71, [R87+0xe40] ;  /* 0x000e400057477984 */ /* 0x000fe20000000800 */
[----:B------:R-:W-:Y:S01]  /*14e0*/  FFMA R3, R13, R75, R3 ;  /* 0x0000004b0d037223 */ /* 0x000fe20000000003 */
[----:B------:R-:W-:Y:S01]  /*14f0*/  FFMA R74, R75, R12, R74 ;  /* 0x0000000c4b4a7223 */ /* 0x000fe2000000004a */
[----:B------:R-:W-:Y:S01]  /*1500*/  UIADD3 UR4, UPT, UPT, UR4, 0x8, URZ ;  /* 0x0000000804047890 */ /* 0x000fe2000fffe0ff */
[----:B------:R-:W-:Y:S01]  /*1510*/  LDS R70, [R87+0xe80] ;  /* 0x000e800057467984 */ /* 0x000fe20000000800 */
[C---:B------:R-:W-:Y:S01]  /*1520*/  FFMA R84, R90.reuse, R79, R84 ;  /* 0x0000004f5a547223 */ /* 0x040fe20000000054 */
[C---:B------:R-:W-:Y:S01]  /*1530*/  FFMA R81, R90.reuse, R77, R81 ;  /* 0x0000004d5a517223 */ /* 0x040fe20000000051 */
[----:B------:R-:W-:Y:S01]  /*1540*/  UISETP.GE.U32.AND UP0, UPT, UR4, 0x1000, UPT ;  /* 0x000010000400788c */ /* 0x000fe2000bf06070 */
[----:B------:R-:W-:Y:S01]  /*1550*/  LDS R69, [R87+0xec0] ;  /* 0x000ec00057457984 */ /* 0x000fe20000000800 */
[----:B------:R-:W-:Y:S01]  /*1560*/  FFMA R63, R90, R76, R63 ;  /* 0x0000004c5a3f7223 */ /* 0x000fe2000000003f */
[-C--:B------:R-:W-:Y:S01]  /*1570*/  FFMA R5, R79, R75.reuse, R5 ;  /* 0x0000004b4f057223 */ /* 0x080fe20000000005 */
[-C--:B------:R-:W-:Y:S01]  /*1580*/  FFMA R2, R77, R75.reuse, R2 ;  /* 0x0000004b4d027223 */ /* 0x080fe20000000002 */
[----:B------:R-:W-:Y:S01]  /*1590*/  LDS R68, [R87+0xf00] ;  /* 0x000f000057447984 */ /* 0x000fe20000000800 */
[----:B------:R-:W-:-:S03]  /*15a0*/  FFMA R0, R76, R75, R0 ;  /* 0x0000004b4c007223 */ /* 0x000fc60000000000 */
[----:B------:R-:W-:Y:S04]  /*15b0*/  LDS R67, [R87+0xf40] ;  /* 0x000f400057437984 */ /* 0x000fe80000000800 */
[----:B------:R-:W-:Y:S04]  /*15c0*/  LDS R66, [R87+0xf80] ;  /* 0x000f800057427984 */ /* 0x000fe80000000800 */
[----:B------:R-:W-:Y:S04]  /*15d0*/  LDS R88, [R87+0xfc0] ;  /* 0x000fc00057587984 */ /* 0x000fe80000000800 */
[----:B------:R-:W0:Y:S04]  /*15e0*/  LDS R89, [R54+0x1c] ;  /* 0x00001c0036597984 */ /* 0x000e280000000800 */
[----:B------:R-:W1:Y:S04]  /*15f0*/  LDS R87, [R54+0x21c] ;  /* 0x00021c0036577984 */ /* 0x000e680000000800 */
[----:B------:R-:W2:Y:S04]  /*1600*/  LDS R80, [R54+0x41c] ;  /* 0x00041c0036507984 */ /* 0x000ea80000000800 */
[----:B------:R-:W3:Y:S04]  /*1610*/  LDS R78, [R54+0x61c] ;  /* 0x00061c00364e7984 */ /* 0x000ee80000000800 */
[----:B------:R-:W4:Y:S04]  /*1620*/  LDS R14, [R54+0x81c] ;  /* 0x00081c00360e7984 */ /* 0x000f280000000800 */
[----:B------:R-:W5:Y:S04]  /*1630*/  LDS R13, [R54+0xa1c] ;  /* 0x000a1c00360d7984 */ /* 0x000f680000000800 */
[----:B------:R-:W5:Y:S04]  /*1640*/  LDS R12, [R54+0xc1c] ;  /* 0x000c1c00360c7984 */ /* 0x000f680000000800 */
[----:B------:R-:W5:Y:S01]  /*1650*/  LDS R54, [R54+0xe1c] ;  /* 0x000e1c0036367984 */ /* 0x000f620000000800 */
[C---:B0-----:R-:W-:Y:S01]  /*1660*/  FFMA R86, R89.reuse, R72, R86 ;  /* 0x0000004859567223 */ /* 0x041fe20000000056 */
[C---:B------:R-:W-:Y:S01]  /*1670*/  FFMA R85, R89.reuse, R71, R85 ;  /* 0x0000004759557223 */ /* 0x040fe20000000055 */
[C---:B------:R-:W-:Y:S01]  /*1680*/  FFMA R84, R89.reuse, R70, R84 ;  /* 0x0000004659547223 */ /* 0x040fe20000000054 */
[C---:B------:R-:W-:Y:S01]  /*1690*/  FFMA R83, R89.reuse, R69, R83 ;  /* 0x0000004559537223 */ /* 0x040fe20000000053 */
[C---:B------:R-:W-:Y:S01]  /*16a0*/  FFMA R82, R89.reuse, R68, R82 ;  /* 0x0000004459527223 */ /* 0x040fe20000000052 */
[C---:B------:R-:W-:Y:S01]  /*16b0*/  FFMA R81, R89.reuse, R67, R81 ;  /* 0x0000004359517223 */ /* 0x040fe20000000051 */
[C---:B------:R-:W-:Y:S01]  /*16c0*/  FFMA R63, R89.reuse, R66, R63 ;  /* 0x00000042593f7223 */ /* 0x040fe2000000003f */
[----:B------:R-:W-:Y:S01]  /*16d0*/  FFMA R62, R89, R88, R62 ;  /* 0x00000058593e7223 */ /* 0x000fe2000000003e */
[C---:B-1----:R-:W-:Y:S01]  /*16e0*/  FFMA R61, R72.reuse, R87, R61 ;  /* 0x00000057483d7223 */ /* 0x042fe2000000003d */
[C---:B------:R-:W-:Y:S01]  /*16f0*/  FFMA R60, R87.reuse, R71, R60 ;  /* 0x00000047573c7223 */ /* 0x040fe2000000003c */
[C---:B------:R-:W-:Y:S01]  /*1700*/  FFMA R73, R87.reuse, R70, R73 ;  /* 0x0000004657497223 */ /* 0x040fe20000000049 */
[C---:B------:R-:W-:Y:S01]  /*1710*/  FFMA R59, R87.reuse, R69, R59 ;  /* 0x00000045573b7223 */ /* 0x040fe2000000003b */
[C---:B------:R-:W-:Y:S01]  /*1720*/  FFMA R58, R87.reuse, R68, R58 ;  /* 0x00000044573a7223 */ /* 0x040fe2000000003a */
[C---:B------:R-:W-:Y:S01]  /*1730*/  FFMA R57, R87.reuse, R67, R57 ;  /* 0x0000004357397223 */ /* 0x040fe20000000039 */
[C---:B------:R-:W-:Y:S01]  /*1740*/  FFMA R56, R87.reuse, R66, R56 ;  /* 0x0000004257387223 */ /* 0x040fe20000000038 */
[----:B------:R-:W-:Y:S01]  /*1750*/  FFMA R55, R87, R88, R55 ;  /* 0x0000005857377223 */ /* 0x000fe20000000037 */
[-C--:B--2---:R-:W-:Y:S01]  /*1760*/  FFMA R65, R72, R80.reuse, R65 ;  /* 0x0000005048417223 */ /* 0x084fe20000000041 */
[C---:B------:R-:W-:Y:S01]  /*1770*/  FFMA R53, R71.reuse, R80, R53 ;  /* 0x0000005047357223 */ /* 0x040fe20000000035 */
[C---:B------:R-:W-:Y:S01]  /*1780*/  FFMA R52, R80.reuse, R70, R52 ;  /* 0x0000004650347223 */ /* 0x040fe20000000034 */
[C---:B------:R-:W-:Y:S01]  /*1790*/  FFMA R51, R80.reuse, R69, R51 ;  /* 0x0000004550337223 */ /* 0x040fe20000000033 */
[C---:B------:R-:W-:Y:S01]  /*17a0*/  FFMA R50, R80.reuse, R68, R50 ;  /* 0x0000004450327223 */ /* 0x040fe20000000032 */
[C---:B------:R-:W-:Y:S01]  /*17b0*/  FFMA R49, R80.reuse, R67, R49 ;  /* 0x0000004350317223 */ /* 0x040fe20000000031 */
[C---:B------:R-:W-:Y:S01]  /*17c0*/  FFMA R48, R80.reuse, R66, R48 ;  /* 0x0000004250307223 */ /* 0x040fe20000000030 */
[----:B------:R-:W-:Y:S01]  /*17d0*/  FFMA R47, R80, R88, R47 ;  /* 0x00000058502f7223 */ /* 0x000fe2000000002f */
[-C--:B---3--:R-:W-:Y:S01]  /*17e0*/  FFMA R46, R72, R78.reuse, R46 ;  /* 0x0000004e482e7223 */ /* 0x088fe2000000002e */
[CC--:B------:R-:W-:Y:S01]  /*17f0*/  FFMA R45, R71.reuse, R78.reuse, R45 ;  /* 0x0000004e472d7223 */ /* 0x0c0fe2000000002d */
[----:B------:R-:W-:Y:S01]  /*1800*/  FFMA R44, R70, R78, R44 ;  /* 0x0000004e462c7223 */ /* 0x000fe2000000002c */
[C---:B------:R-:W-:Y:S01]  /*1810*/  FFMA R43, R78.reuse, R69, R43 ;  /* 0x000000454e2b7223 */ /* 0x040fe2000000002b */
[C---:B------:R-:W-:Y:S01]  /*1820*/  FFMA R42, R78.reuse, R68, R42 ;  /* 0x000000444e2a7223 */ /* 0x040fe2000000002a */
[CC--:B------:R-:W-:Y:S01]  /*1830*/  FFMA R41, R78.reuse, R67.reuse, R41 ;  /* 0x000000434e297223 */ /* 0x0c0fe20000000029 */
[C---:B------:R-:W-:Y:S01]  /*1840*/  FFMA R40, R78.reuse, R66, R40 ;  /* 0x000000424e287223 */ /* 0x040fe20000000028 */
[----:B------:R-:W-:Y:S01]  /*1850*/  FFMA R39, R78, R88, R39 ;  /* 0x000000584e277223 */ /* 0x000fe20000000027 */
[-C--:B----4-:R-:W-:Y:S01]  /*1860*/  FFMA R38, R72, R14.reuse, R38 ;  /* 0x0000000e48267223 */ /* 0x090fe20000000026 */
[-C--:B------:R-:W-:Y:S01]  /*1870*/  FFMA R37, R71, R14.reuse, R37 ;  /* 0x0000000e47257223 */ /* 0x080fe20000000025 */
[-C--:B------:R-:W-:Y:S01]  /*1880*/  FFMA R36, R70, R14.reuse, R36 ;  /* 0x0000000e46247223 */ /* 0x080fe20000000024 */
[----:B------:R-:W-:Y:S01]  /*1890*/  FFMA R35, R69, R14, R35 ;  /* 0x0000000e45237223 */ /* 0x000fe20000000023 */
[C---:B------:R-:W-:Y:S01]  /*18a0*/  FFMA R34, R14.reuse, R68, R34 ;  /* 0x000000440e227223 */ /* 0x040fe20000000022 */
[C---:B------:R-:W-:Y:S01]  /*18b0*/  FFMA R33, R14.reuse, R67, R33 ;  /* 0x000000430e217223 */ /* 0x040fe20000000021 */
[C---:B------:R-:W-:Y:S01]  /*18c0*/  FFMA R32, R14.reuse, R66, R32 ;  /* 0x000000420e207223 */ /* 0x040fe20000000020 */
[----:B------:R-:W-:Y:S01]  /*18d0*/  FFMA R31, R14, R88, R31 ;  /* 0x000000580e1f7223 */ /* 0x000fe2000000001f */
[-C--:B-----5:R-:W-:Y:S01]  /*18e0*/  FFMA R30, R72, R13.reuse, R30 ;  /* 0x0000000d481e7223 */ /* 0x0a0fe2000000001e */
        /* <DEDUP_REMOVED lines=20> */
[-C--:B------:R-:W-:Y:S01]  /*1a30*/  FFMA R2, R67, R54.reuse, R2 ;  /* 0x0000003643027223 */ /* 0x080fe20000000002 */
[----:B------:R-:W-:Y:S01]  /*1a40*/  FFMA R0, R66, R54, R0 ;  /* 0x0000003642007223 */ /* 0x000fe20000000000 */
[----:B------:R-:W-:Y:S01]  /*1a50*/  FFMA R74, R54, R88, R74 ;  /* 0x00000058364a7223 */ /* 0x000fe2000000004a */
[----:B------:R-:W-:Y:S06]  /*1a60*/  BAR.SYNC.DEFER_BLOCKING 0x0 ;  /* 0x0000000000007b1d */ /* 0x000fec0000010000 */
[----:B------:R-:W-:Y:S05]  /*1a70*/  BRA.U !UP0, `(.L_x_4) ;  /* 0xffffffe908347547 */ /* 0x000fea000b83ffff */
[----:B------:R-:W0:Y:S01]  /*1a80*/  S2R R12, SR_TID.Y ;  /* 0x00000000000c7919 */ /* 0x000e220000002200 */
[----:B------:R-:W1:Y:S01]  /*1a90*/  LDC.64 R10, c[0x0][0x390] ;  /* 0x0000e400ff0a7b82 */ /* 0x000e620000000a00 */
[----:B------:R-:W0:Y:S01]  /*1aa0*/  S2R R9, SR_CTAID.Y ;  /* 0x0000000000097919 */ /* 0x000e220000002600 */
[----:B------:R-:W2:Y:S01]  /*1ab0*/  S2R R13, SR_CTAID.X ;  /* 0x00000000000d7919 */ /* 0x000ea20000002500 */
[----:B0-----:R-:W-:Y:S02]  /*1ac0*/  LEA R9, R9, R12, 0x7 ;  /* 0x0000000c09097211 */ /* 0x001fe400078e38ff */
[----:B--2---:R-:W-:Y:S02]  /*1ad0*/  LEA R8, R13, R8, 0x7 ;  /* 0x000000080d087211 */ /* 0x004fe400078e38ff */
[C---:B------:R-:W-:Y:S02]  /*1ae0*/  ISETP.GT.U32.AND P1, PT, R9.reuse, 0x9ff, PT ;  /* 0x000009ff0900780c */ /* 0x040fe40003f24070 */
[----:B------:R-:W-:-:S02]  /*1af0*/  LEA R13, R9, R8, 0xb ;  /* 0x00000008090d7211 */ /* 0x000fc400078e58ff */
[C---:B------:R-:W-:Y:S02]  /*1b00*/  ISETP.GT.OR P2, PT, R8.reuse, 0x7ff, P1 ;  /* 0x000007ff0800780c */ /* 0x040fe40000f44670 */
[C---:B------:R-:W-:Y:S01]  /*1b10*/  ISETP.GT.OR P0, PT, R8.reuse, 0x7ef, P1 ;  /* 0x000007ef0800780c */ /* 0x040fe20000f04670 */
[----:B-1----:R-:W-:Y:S01]  /*1b20*/  IMAD.WIDE R10, R13, 0x4, R10 ;  /* 0x000000040d0a7825 */ /* 0x002fe200078e020a */
[C---:B------:R-:W-:Y:S02]  /*1b30*/  ISETP.GT.OR P6, PT, R8.reuse, 0x7df, P1 ;  /* 0x000007df0800780c */ /* 0x040fe40000fc4670 */
[C---:B------:R-:W-:Y:S02]  /*1b40*/  ISETP.GT.OR P5, PT, R8.reuse, 0x7cf, P1 ;  /* 0x000007cf0800780c */ /* 0x040fe40000fa4670 */
[C---:B------:R-:W-:Y:S02]  /*1b50*/  ISETP.GT.OR P1, PT, R8.reuse, 0x7bf, P1 ;  /* 0x000007bf0800780c */ /* 0x040fe40000f24670 */
[----:B------:R-:W-:-:S02]  /*1b60*/  ISETP.GT.AND P3, PT, R8, 0x7af, PT ;  /* 0x000007af0800780c */ /* 0x000fc40003f64270 */
[----:B------:R-:W-:Y:S01]  /*1b70*/  ISETP.GT.AND P4, PT, R8, 0x79f, PT ;  /* 0x0000079f0800780c */ /* 0x000fe20003f84270 */
[----:B------:R0:W-:Y:S01]  /*1b80*/  @!P2 STG.E desc[UR8][R10.64], R86 ;  /* 0x000000560a00a986 */ /* 0x0001e2000c101908 */
[----:B------:R-:W-:-:S03]  /*1b90*/  ISETP.GT.U32.OR P2, PT, R9, 0x9ff, P3 ;  /* 0x000009ff0900780c */ /* 0x000fc60001f44470 */
[----:B------:R0:W-:Y:S01]  /*1ba0*/  @!P0 STG.E desc[UR8][R10.64+0x40], R85 ;  /* 0x000040550a008986 */ /* 0x0001e2000c101908 */
[----:B------:R-:W-:-:S03]  /*1bb0*/  ISETP.GT.U32.OR P0, PT, R9, 0x9ef, P3 ;  /* 0x000009ef0900780c */ /* 0x000fc60001f04470 */
[----:B------:R0:W-:Y:S01]  /*1bc0*/  @!P6 STG.E desc[UR8][R10.64+0x80], R84 ;  /* 0x000080540a00e986 */ /* 0x0001e2000c101908 */
[----:B------:R-:W-:-:S03]  /*1bd0*/  ISETP.GT.U32.OR P6, PT, R9, 0x9ff, P4 ;  /* 0x000009ff0900780c */ /* 0x000fc600027c4470 */
[----:B------:R0:W-:Y:S01]  /*1be0*/  @!P5 STG.E desc[UR8][R10.64+0xc0], R83 ;  /* 0x0000c0530a00d986 */ /* 0x0001e2000c101908 */
[----:B------:R-:W-:-:S03]  /*1bf0*/  ISETP.GT.U32.OR P5, PT, R9, 0x9ef, P4 ;  /* 0x000009ef0900780c */ /* 0x000fc600027a4470 */
[----:B------:R0:W-:Y:S01]  /*1c00*/  @!P1 STG.E desc[UR8][R10.64+0x100], R82 ;  /* 0x000100520a009986 */ /* 0x0001e2000c101908 */
[----:B------:R-:W-:-:S03]  /*1c10*/  ISETP.GT.AND P1, PT, R8, 0x78f, PT ;  /* 0x0000078f0800780c */ /* 0x000fc60003f24270 */
        /* <DEDUP_REMOVED lines=11> */
[----:B------:R-:W-:-:S05]  /*1cd0*/  ISETP.GT.AND P0, PT, R8, 0x7ef, PT ;  /* 0x000007ef0800780c */ /* 0x000fca0003f04270 */
[----:B------:R0:W-:Y:S01]  /*1ce0*/  @!P5 STG.E desc[UR8][R10.64+0x20000], R61 ;  /* 0x0200003d0a00d986 */ /* 0x0001e2000c101908 */
[----:B------:R-:W-:-:S03]  /*1cf0*/  ISETP.GT.U32.OR P5, PT, R9, 0x9ef, P0 ;  /* 0x000009ef0900780c */ /* 0x000fc600007a4470 */
[----:B------:R0:W-:Y:S01]  /*1d00*/  @!P2 STG.E desc[UR8][R10.64+0x40000], R65 ;  /* 0x040000410a00a986 */ /* 0x0001e2000c101908 */
[----:B------:R-:W-:-:S09]  /*1d10*/  ISETP.GT.U32.OR P2, PT, R9, 0x9df, P0 ;  /* 0x000009df0900780c */ /* 0x000fd20000744470 */
[----:B------:R0:W-:Y:S01]  /*1d20*/  @!P5 STG.E desc[UR8][R10.64+0x20040], R60 ;  /* 0x0200403c0a00d986 */ /* 0x0001e2000c101908 */
[----:B------:R-:W-:-:S03]  /*1d30*/  ISETP.GT.AND P5, PT, R8, 0x7df, PT ;  /* 0x000007df0800780c */ /* 0x000fc60003fa4270 */
[----:B------:R0:W-:Y:S01]  /*1d40*/  @!P2 STG.E desc[UR8][R10.64+0x40040], R53 ;  /* 0x040040350a00a986 */ /* 0x0001e2000c101908 */
[----:B------:R-:W-:-:S13]  /*1d50*/  ISETP.GT.U32.OR P2, PT, R9, 0x9ef, P5 ;  /* 0x000009ef0900780c */ /* 0x000fda0002f44470 */
[----:B------:R0:W-:Y:S01]  /*1d60*/  @!P2 STG.E desc[UR8][R10.64+0x20080], R73 ;  /* 0x020080490a00a986 */ /* 0x0001e2000c101908 */
[----:B------:R-:W-:-:S13]  /*1d70*/  ISETP.GT.U32.OR P2, PT, R9, 0x9df, P5 ;  /* 0x000009df0900780c */ /* 0x000fda0002f44470 */
[----:B------:R0:W-:Y:S01]  /*1d80*/  @!P2 STG.E desc[UR8][R10.64+0x40080], R52 ;  /* 0x040080340a00a986 */ /* 0x0001e2000c101908 */
[----:B------:R-:W-:-:S04]  /*1d90*/  ISETP.GT.AND P2, PT, R8, 0x7cf, PT ;  /* 0x000007cf0800780c */ /* 0x000fc80003f44270 */
[----:B------:R-:W-:-:S13]  /*1da0*/  ISETP.GT.U32.OR P6, PT, R9, 0x9ef, P2 ;  /* 0x000009ef0900780c */ /* 0x000fda00017c4470 */
[----:B------:R0:W-:Y:S01]  /*1db0*/  @!P6 STG.E desc[UR8][R10.64+0x200c0], R59 ;  /* 0x0200c03b0a00e986 */ /* 0x0001e2000c101908 */
        /* <DEDUP_REMOVED lines=56> */
[C---:B------:R-:W-:Y:S02]  /*2140*/  ISETP.GT.U32.OR P6, PT, R9.reuse, 0x99f, P0 ;  /* 0x0000099f0900780c */ /* 0x040fe400007c4470 */
[----:B------:R-:W-:-:S11]  /*2150*/  ISETP.GT.U32.OR P0, PT, R9, 0x98f, P0 ;  /* 0x0000098f0900780c */ /* 0x000fd60000704470 */
[----:B------:R0:W-:Y:S01]  /*2160*/  @!P6 STG.E desc[UR8][R10.64+0xc0040], R21 ;  /* 0x0c0040150a00e986 */ /* 0x0001e2000c101908 */
[C---:B------:R-:W-:Y:S02]  /*2170*/  ISETP.GT.U32.OR P6, PT, R9.reuse, 0x99f, P5 ;  /* 0x0000099f0900780c */ /* 0x040fe40002fc4470 */
[C---:B------:R-:W-:Y:S01]  /*2180*/  ISETP.GT.U32.OR P5, PT, R9.reuse, 0x98f, P5 ;  /* 0x0000098f0900780c */ /* 0x040fe20002fa4470 */
[----:B------:R0:W-:Y:S10]  /*2190*/  @!P0 STG.E desc[UR8][R10.64+0xe0040], R6 ;  /* 0x0e0040060a008986 */ /* 0x0001f4000c101908 */
[----:B------:R0:W-:Y:S01]  /*21a0*/  @!P6 STG.E desc[UR8][R10.64+0xc0080], R20 ;  /* 0x0c0080140a00e986 */ /* 0x0001e2000c101908 */
[----:B------:R-:W-:-:S02]  /*21b0*/  ISETP.GT.U32.OR P6, PT, R9, 0x99f, P2 ;  /* 0x0000099f0900780c */ /* 0x000fc400017c4470 */
        /* <DEDUP_REMOVED lines=12> */
[----:B------:R-:W-:Y:S01]  /*2280*/  ISETP.GT.U32.OR P1, PT, R9, 0x98f, P1 ;  /* 0x0000098f0900780c */ /* 0x000fe20000f24470 */
[----:B------:R0:W-:Y:S10]  /*2290*/  @!P4 STG.E desc[UR8][R10.64+0xe0180], R0 ;  /* 0x0e0180000a00c986 */ /* 0x0001f4000c101908 */
[----:B------:R0:W-:Y:S01]  /*22a0*/  @!P6 STG.E desc[UR8][R10.64+0xc01c0], R15 ;  /* 0x0c01c00f0a00e986 */ /* 0x0001e2000c101908 */
[----:B------:R-:W-:-:S04]  /*22b0*/  ISETP.GT.AND P6, PT, R8, 0x7ff, PT ;  /* 0x000007ff0800780c */ /* 0x000fc80003fc4270 */
[----:B------:R-:W-:-:S13]  /*22c0*/  ISETP.GT.U32.OR P6, PT, R9, 0x98f, P6 ;  /* 0x0000098f0900780c */ /* 0x000fda00037c4470 */
[----:B------:R0:W-:Y:S01]  /*22d0*/  @!P6 STG.E desc[UR8][R10.64+0xe0000], R7 ;  /* 0x0e0000070a00e986 */ /* 0x0001e2000c101908 */
[----:B------:R-:W-:-:S04]  /*22e0*/  ISETP.GT.AND P6, PT, R8, 0x7bf, PT ;  /* 0x000007bf0800780c */ /* 0x000fc80003fc4270 */
[C---:B------:R-:W-:Y:S02]  /*22f0*/  ISETP.GT.U32.OR P0, PT, R9.reuse, 0x9ef, P6 ;  /* 0x000009ef0900780c */ /* 0x040fe40003704470 */
[C---:B------:R-:W-:Y:S02]  /*2300*/  ISETP.GT.U32.OR P5, PT, R9.reuse, 0x9cf, P6 ;  /* 0x000009cf0900780c */ /* 0x040fe400037a4470 */
[C---:B------:R-:W-:Y:S02]  /*2310*/  ISETP.GT.U32.OR P4, PT, R9.reuse, 0x9bf, P6 ;  /* 0x000009bf0900780c */ /* 0x040fe40003784470 */
[C---:B------:R-:W-:Y:S02]  /*2320*/  ISETP.GT.U32.OR P3, PT, R9.reuse, 0x9af, P6 ;  /* 0x000009af0900780c */ /* 0x040fe40003764470 */
[----:B------:R-:W-:-:S05]  /*2330*/  ISETP.GT.U32.OR P2, PT, R9, 0x99f, P6 ;  /* 0x0000099f0900780c */ /* 0x000fca0003744470 */
[----:B------:R0:W-:Y:S01]  /*2340*/  @!P0 STG.E desc[UR8][R10.64+0x20100], R58 ;  /* 0x0201003a0a008986 */ /* 0x0001e2000c101908 */
[C---:B------:R-:W-:Y:S02]  /*2350*/  ISETP.GT.U32.OR P0, PT, R9.reuse, 0x9df, P6 ;  /* 0x000009df0900780c */ /* 0x040fe40003704470 */
[----:B------:R-:W-:Y:S01]  /*2360*/  ISETP.GT.U32.OR P6, PT, R9, 0x98f, P6 ;  /* 0x0000098f0900780c */ /* 0x000fe200037c4470 */
[----:B------:R0:W-:Y:S04]  /*2370*/  @!P5 STG.E desc[UR8][R10.64+0x60100], R42 ;  /* 0x0601002a0a00d986 */ /* 0x0001e8000c101908 */
[----:B------:R0:W-:Y:S04]  /*2380*/  @!P4 STG.E desc[UR8][R10.64+0x80100], R34 ;  /* 0x080100220a00c986 */ /* 0x0001e8000c101908 */
[----:B------:R0:W-:Y:S04]  /*2390*/  @!P3 STG.E desc[UR8][R10.64+0xa0100], R26 ;  /* 0x0a01001a0a00b986 */ /* 0x0001e8000c101908 */
[----:B------:R0:W-:Y:S04]  /*23a0*/  @!P0 STG.E desc[UR8][R10.64+0x40100], R50 ;  /* 0x040100320a008986 */ /* 0x0001e8000c101908 */
[----:B------:R0:W-:Y:S04]  /*23b0*/  @!P2 STG.E desc[UR8][R10.64+0xc0100], R18 ;  /* 0x0c0100120a00a986 */ /* 0x0001e8000c101908 */
[----:B------:R0:W-:Y:S01]  /*23c0*/  @!P6 STG.E desc[UR8][R10.64+0xe0100], R3 ;  /* 0x0e0100030a00e986 */ /* 0x0001e2000c101908 */
[----:B------:R-:W-:Y:S05]  /*23d0*/  @P1 EXIT ;  /* 0x000000000000194d */ /* 0x000fea0003800000 */
[----:B------:R-:W-:Y:S01]  /*23e0*/  STG.E desc[UR8][R10.64+0xe01c0], R74 ;  /* 0x0e01c04a0a007986 */ /* 0x000fe2000c101908 */
[----:B------:R-:W-:Y:S05]  /*23f0*/  EXIT ;  /* 0x000000000000794d */ /* 0x000fea0003800000 */
.L_x_5:
[----:B------:R-:W-:-:S00]  /*2400*/  BRA `(.L_x_5) ;  /* 0xfffffffc00fc7947 */ /* 0x000fc0000383ffff */
[----:B------:R-:W-:-:S00]  /*2410*/  NOP ;  /* 0x0000000000007918 */ /* 0x000fc00000000000 */
        /* <DEDUP_REMOVED lines=14> */
.L_x_33:


//--------------------- .text._Z8matmul_4PfS_S_   --------------------------
	.section	.text._Z8matmul_4PfS_S_,"ax",@progbits
	.align	128
        .global         _Z8matmul_4PfS_S_
        .type           _Z8matmul_4PfS_S_,@function
        .size           _Z8matmul_4PfS_S_,(.L_x_34 - _Z8matmul_4PfS_S_)
        .other          _Z8matmul_4PfS_S_,@"STO_CUDA_ENTRY STV_DEFAULT"
_Z8matmul_4PfS_S_:
.text._Z8matmul_4PfS_S_:
[----:B------:R-:W-:Y:S01]  /*0000*/  LDC R1, c[0x0][0x37c] ;  /* 0x0000df00ff017b82 */ /* 0x000fe20000000800 */
[----:B------:R-:W0:Y:S07]  /*0010*/  S2R R3, SR_TID.Y ;  /* 0x0000000000037919 */ /* 0x000e2e0000002200 */
[----:B------:R-:W1:Y:S01]  /*0020*/  S2UR UR5, SR_CgaCtaId ;  /* 0x00000000000579c3 */ /* 0x000e620000008800 */
[----:B------:R-:W-:Y:S01]  /*0030*/  UMOV UR4, 0x400 ;  /* 0x0000040000047882 */ /* 0x000fe20000000000 */
[----:B------:R-:W-:Y:S01]  /*0040*/  HFMA2 R57, -RZ, RZ, 0, 0 ;  /* 0x00000000ff397431 */ /* 0x000fe200000001ff */
[----:B------:R-:W0:Y:S01]  /*0050*/  S2R R4, SR_TID.X ;  /* 0x0000000000047919 */ /* 0x000e220000002100 */
[----:B------:R-:W-:Y:S01]  /*0060*/  HFMA2 R85, -RZ, RZ, 0, 0 ;  /* 0x00000000ff557431 */ /* 0x000fe200000001ff */
[----:B------:R-:W-:-:S02]  /*0070*/  CS2R R6, SRZ ;  /* 0x0000000000067805 */ /* 0x000fc4000001ff00 */
[----:B------:R-:W-:Y:S01]  /*0080*/  CS2R R8, SRZ ;  /* 0x0000000000087805 */ /* 0x000fe2000001ff00 */
[----:B------:R-:W2:Y:S01]  /*0090*/  S2R R5, SR_CTAID.X ;  /* 0x0000000000057919 */ /* 0x000ea20000002500 */
        /* <DEDUP_REMOVED lines=15> */
[----:B------:R-:W-:Y:S01]  /*0190*/  CS2R R40, SRZ ;  /* 0x0000000000287805 */ /* 0x000fe2000001ff00 */
[----:B-1----:R-:W-:Y:S01]  /*01a0*/  ULEA UR4, UR5, UR4, 0x18 ;  /* 0x0000000405047291 */ /* 0x002fe2000f8ec0ff */
[----:B------:R-:W-:Y:S01]  /*01b0*/  CS2R R42, SRZ ;  /* 0x00000000002a7805 */ /* 0x000fe2000001ff00 */
[----:B------:R-:W-:Y:S01]  /*01c0*/  IMAD.MOV.U32 R45, RZ, RZ, RZ ;  /* 0x000000ffff2d7224 */ /* 0x000fe200078e00ff */
[----:B------:R-:W-:Y:S01]  /*01d0*/  MOV R71, RZ ;  /* 0x000000ff00477202 */ /* 0x000fe20000000f00 */
[----:B------:R-:W-:Y:S01]  /*01e0*/  IMAD.MOV.U32 R47, RZ, RZ, RZ ;  /* 0x000000ffff2f7224 */ /* 0x000fe200078e00ff */
[----:B------:R-:W1:Y:S01]  /*01f0*/  LDCU.64 UR8, c[0x0][0x358] ;  /* 0x00006b00ff0877ac */ /* 0x000e620008000a00 */
[----:B------:R-:W-:-:S02]  /*0200*/  IMAD.MOV.U32 R49, RZ, RZ, RZ ;  /* 0x000000ffff317224 */ /* 0x000fc400078e00ff */
[----:B------:R-:W-:Y:S02]  /*0210*/  IMAD.MOV.U32 R51, RZ, RZ, RZ ;  /* 0x000000ffff337224 */ /* 0x000fe400078e00ff */
[----:B------:R-:W-:Y:S02]  /*0220*/  IMAD.MOV.U32 R53, RZ, RZ, RZ ;  /* 0x000000ffff357224 */ /* 0x000fe400078e00ff */
[----:B0-----:R-:W-:Y:S02]  /*0230*/  IMAD R44, R3, 0x10, R4 ;  /* 0x00000010032c7824 */ /* 0x001fe400078e0204 */
[----:B------:R-:W-:Y:S02]  /*0240*/  IMAD.MOV.U32 R55, RZ, RZ, RZ ;  /* 0x000000ffff377224 */ /* 0x000fe400078e00ff */
[C---:B------:R-:W-:Y:S01]  /*0250*/  IMAD.SHL.U32 R62, R44.reuse, 0x4, RZ ;  /* 0x000000042c3e7824 */ /* 0x040fe200078e00ff */
[----:B------:R-:W-:Y:S01]  /*0260*/  LOP3.LUT R46, R44, 0x7f, RZ, 0xc0, !PT ;  /* 0x0000007f2c2e7812 */ /* 0x000fe200078ec0ff */
[----:B------:R-:W-:-:S02]  /*0270*/  IMAD.MOV.U32 R59, RZ, RZ, RZ ;  /* 0x000000ffff3b7224 */ /* 0x000fc400078e00ff */
[----:B------:R-:W-:Y:S01]  /*0280*/  IMAD.MOV.U32 R61, RZ, RZ, RZ ;  /* 0x000000ffff3d7224 */ /* 0x000fe200078e00ff */
[----:B------:R-:W-:Y:S01]  /*0290*/  IADD3 R48, PT, PT, R62, UR4, RZ ;  /* 0x000000043e307c10 */ /* 0x000fe2000fffe0ff */
[----:B--2---:R-:W-:Y:S01]  /*02a0*/  IMAD R46, R5, 0x80, R46 ;  /* 0x00000080052e7824 */ /* 0x004fe200078e022e */
[----:B------:R-:W-:Y:S01]  /*02b0*/  UMOV UR4, URZ ;  /* 0x000000ff00047c82 */ /* 0x000fe20008000000 */
[----:B------:R-:W-:Y:S02]  /*02c0*/  IMAD.MOV.U32 R63, RZ, RZ, RZ ;  /* 0x000000ffff3f7224 */ /* 0x000fe400078e00ff */
[----:B------:R-:W-:Y:S02]  /*02d0*/  IMAD.MOV.U32 R65, RZ, RZ, RZ ;  /* 0x000000ffff417224 */ /* 0x000fe400078e00ff */
[----:B------:R-:W-:Y:S02]  /*02e0*/  IMAD.MOV.U32 R67, RZ, RZ, RZ ;  /* 0x000000ffff437224 */ /* 0x000fe400078e00ff */
[----:B------:R-:W-:-:S02]  /*02f0*/  IMAD.MOV.U32 R69, RZ, RZ, RZ ;  /* 0x000000ffff457224 */ /* 0x000fc400078e00ff */
[----:B------:R-:W-:Y:S02]  /*0300*/  IMAD.MOV.U32 R73, RZ, RZ, RZ ;  /* 0x000000ffff497224 */ /* 0x000fe400078e00ff */
[----:B------:R-:W-:Y:S02]  /*0310*/  IMAD.MOV.U32 R75, RZ, RZ, RZ ;  /* 0x000000ffff4b7224 */ /* 0x000fe400078e00ff */
        /* <DEDUP_REMOVED lines=8> */
[----:B-1----:R-:W-:-:S07]  /*03a0*/  IMAD.MOV.U32 R0, RZ, RZ, RZ ;  /* 0x000000ffff007224 */ /* 0x002fce00078e00ff */
.L_x_10:
[----:B------:R-:W-:Y:S01]  /*03b0*/  ISETP.GT.U32.AND P0, PT, R44, 0x3ff, PT ;  /* 0x000003ff2c00780c */ /* 0x000fe20003f04070 */
[----:B------:R-:W-:-:S12]  /*03c0*/  BSSY.RECONVERGENT B0, `(.L_x_6) ;  /* 0x0000021000007945 */ /* 0x000fd80003800200 */
[----:B------:R-:W-:Y:S05]  /*03d0*/  @P0 BRA `(.L_x_7) ;  /* 0x00000000007c0947 */ /* 0x000fea0003800000 */
[----:B------:R-:W0:Y:S01]  /*03e0*/  S2R R3, SR_CTAID.Y ;  /* 0x0000000000037919 */ /* 0x000e220000002600 */
[----:B------:R-:W1:Y:S01]  /*03f0*/  S2UR UR6, SR_CgaCtaId ;  /* 0x00000000000679c3 */ /* 0x000e620000008800 */
[----:B------:R-:W-:Y:S01]  /*0400*/  IMAD.SHL.U32 R2, R44, 0x200, RZ ;  /* 0x000002002c027824 */ /* 0x000fe200078e00ff */
[----:B------:R-:W-:Y:S01]  /*0410*/  UMOV UR5, 0x400 ;  /* 0x0000040000057882 */ /* 0x000fe20000000000 */
[----:B------:R-:W-:Y:S01]  /*0420*/  LOP3.LUT R5, R4, 0x7, RZ, 0xc0, !PT ;  /* 0x0000000704057812 */ /* 0x000fe200078ec0ff */
[----:B------:R-:W-:Y:S01]  /*0430*/  UIADD3 UR5, UPT, UPT, UR5, 0x1000, URZ ;  /* 0x0000100005057890 */ /* 0x000fe2000fffe0ff */
[----:B------:R-:W-:Y:S01]  /*0440*/  IMAD.MOV.U32 R56, RZ, RZ, R48 ;  /* 0x000000ffff387224 */ /* 0x000fe200078e0030 */
[----:B------:R-:W-:Y:S01]  /*0450*/  LOP3.LUT R2, R2, 0xfff000, RZ, 0xc0, !PT ;  /* 0x00fff00002027812 */ /* 0x000fe200078ec0ff */
[----:B------:R-:W-:Y:S01]  /*0460*/  IMAD.MOV.U32 R58, RZ, RZ, R44 ;  /* 0x000000ffff3a7224 */ /* 0x000fe200078e002c */
[----:B-1----:R-:W-:-:S06]  /*0470*/  ULEA UR5, UR6, UR5, 0x18 ;  /* 0x0000000506057291 */ /* 0x002fcc000f8ec0ff */
[----:B------:R-:W-:Y:S02]  /*0480*/  VIADD R50, R62, UR5 ;  /* 0x000000053e327c36 */ /* 0x000fe40008000000 */
[----:B0-----:R-:W-:Y:S01]  /*0490*/  IMAD R2, R3, 0x80000, R2 ;  /* 0x0008000003027824 */ /* 0x001fe200078e0202 */
[----:B------:R-:W-:-:S04]  /*04a0*/  LEA.HI R3, R44, UR4, RZ, 0x19 ;  /* 0x000000042c037c11 */ /* 0x000fc8000f8fc8ff */
[----:B------:R-:W-:Y:S01]  /*04b0*/  IADD3 R54, PT, PT, R2, UR4, R5 ;  /* 0x0000000402367c10 */ /* 0x000fe2000fffe005 */
[----:B------:R-:W-:-:S07]  /*04c0*/  IMAD R52, R3, 0x800, R46 ;  /* 0x0000080003347824 */ /* 0x000fce00078e022e */
.L_x_8:
[----:B------:R-:W0:Y:S08]  /*04d0*/  LDC.64 R4, c[0x0][0x380] ;  /* 0x0000e000ff047b82 */ /* 0x000e300000000a00 */
[----:B------:R-:W1:Y:S01]  /*04e0*/  LDC.64 R2, c[0x0][0x388] ;  /* 0x0000e200ff027b82 */ /* 0x000e620000000a00 */
[----:B0-----:R-:W-:-:S06]  /*04f0*/  IMAD.WIDE.U32 R4, R54, 0x4, R4 ;  /* 0x0000000436047825 */ /* 0x001fcc00078e0004 */
[----:B------:R-:W2:Y:S01]  /*0500*/  LDG.E R5, desc[UR8][R4.64] ;  /* 0x0000000804057981 */ /* 0x000ea2000c1e1900 */
[----:B-1----:R-:W-:-:S06]  /*0510*/  IMAD.WIDE R2, R52, 0x4, R2 ;  /* 0x0000000434027825 */ /* 0x002fcc00078e0202 */
[----:B------:R-:W3:Y:S01]  /*0520*/  LDG.E R3, desc[UR8][R2.64] ;  /* 0x0000000802037981 */ /* 0x000ee2000c1e1900 */
[C---:B------:R-:W-:Y:S02]  /*0530*/  ISETP.GE.U32.AND P0, PT, R58.reuse, 0x300, PT ;  /* 0x000003003a00780c */ /* 0x040fe40003f06070 */
[----:B------:R-:W-:Y:S01]  /*0540*/  IADD3 R60, PT, PT, R58, 0x100, RZ ;  /* 0x000001003a3c7810 */ /* 0x000fe20007ffe0ff */
[----:B------:R-:W-:Y:S02]  /*0550*/  VIADD R54, R54, 0x20000 ;  /* 0x0002000036367836 */ /* 0x000fe40000000000 */
[----:B------:R-:W-:Y:S02]  /*0560*/  VIADD R52, R52, 0x1000 ;  /* 0x0000100034347836 */ /* 0x000fe40000000000 */
[----:B------:R-:W-:Y:S01]  /*0570*/  IMAD.MOV.U32 R58, RZ, RZ, R60 ;  /* 0x000000ffff3a7224 */ /* 0x000fe200078e003c */
[----:B--2---:R0:W-:Y:S04]  /*0580*/  STS [R56], R5 ;  /* 0x0000000538007388 */ /* 0x0041e80000000800 */
[----:B---3--:R1:W-:Y:S01]  /*0590*/  STS [R50], R3 ;  /* 0x0000000332007388 */ /* 0x0083e20000000800 */
[----:B0-----:R-:W-:-:S02]  /*05a0*/  VIADD R56, R56, 0x400 ;  /* 0x0000040038387836 */ /* 0x001fc40000000000 */
[----:B-1----:R-:W-:Y:S01]  /*05b0*/  VIADD R50, R50, 0x400 ;  /* 0x0000040032327836 */ /* 0x002fe20000000000 */
[----:B------:R-:W-:Y:S06]  /*05c0*/  @!P0 BRA `(.L_x_8) ;  /* 0xfffffffc00c08947 */ /* 0x000fec000383ffff */
.L_x_7:
[----:B------:R-:W-:Y:S05]  /*05d0*/  BSYNC.RECONVERGENT B0 ;  /* 0x0000000000007941 */ /* 0x000fea0003800200 */
.L_x_6:
[----:B------:R-:W0:Y:S01]  /*05e0*/  S2UR UR6, SR_CgaCtaId ;  /* 0x00000000000679c3 */ /* 0x000e220000008800 */
[----:B------:R-:W1:Y:S01]  /*05f0*/  S2R R5, SR_TID.Y ;  /* 0x0000000000057919 */ /* 0x000e620000002200 */
[----:B------:R-:W-:Y:S01]  /*0600*/  UMOV UR5, 0x400 ;  /* 0x0000040000057882 */ /* 0x000fe20000000000 */
[----:B------:R-:W-:Y:S01]  /*0610*/  IMAD.MOV.U32 R2, RZ, RZ, RZ ;  /* 0x000000ffff027224 */ /* 0x000fe200078e00ff */
[----:B------:R-:W-:Y:S01]  /*0620*/  UIADD3 UR7, UPT, UPT, UR5, 0x1000, URZ ;  /* 0x0000100005077890 */ /* 0x000fe2000fffe0ff */
[----:B------:R-:W2:Y:S03]  /*0630*/  S2R R4, SR_TID.X ;  /* 0x0000000000047919 */ /* 0x000ea60000002100 */
[----:B------:R-:W-:Y:S01]  /*0640*/  BAR.SYNC.DEFER_BLOCKING 0x0 ;  /* 0x0000000000007b1d */ /* 0x000fe20000010000 */
[----:B0-----:R-:W-:Y:S02]  /*0650*/  ULEA UR5, UR6, UR5, 0x18 ;  /* 0x0000000506057291 */ /* 0x001fe4000f8ec0ff */
[----:B------:R-:W-:-:S12]  /*0660*/  ULEA UR7, UR6, UR7, 0x18 ;  /* 0x0000000706077291 */ /* 0x000fd8000f8ec0ff */
.L_x_9:
[C---:B--2---:R-:W-:Y:S01]  /*0670*/  IMAD R50, R2.reuse, 0x80, R4 ;  /* 0x0000008002327824 */ /* 0x044fe200078e0204 */
[----:B-1----:R-:W-:Y:S01]  /*0680*/  LEA R3, R5, R2, 0x3 ;  /* 0x0000000205037211 */ /* 0x002fe200078e18ff */
[----:B------:R-:W-:-:S03]  /*0690*/  VIADD R2, R2, 0x1 ;  /* 0x0000000102027836 */ /* 0x000fc60000000000 */
[----:B------:R-:W-:Y:S02]  /*06a0*/  LEA R3, R3, UR5, 0x2 ;  /* 0x0000000503037c11 */ /* 0x000fe4000f8e10ff */
[----:B------:R-:W-:Y:S02]  /*06b0*/  LEA R52, R50, UR7, 0x2 ;  /* 0x0000000732347c11 */ /* 0x000fe4000f8e10ff */
[----:B------:R-:W-:Y:S01]  /*06c0*/  ISETP.NE.AND P0, PT, R2, 0x8, PT ;  /* 0x000000080200780c */ /* 0x000fe20003f05270 */
[----:B------:R-:W-:Y:S04]  /*06d0*/  LDS R50, [R3] ;  /* 0x0000000003327984 */ /* 0x000fe80000000800 */
[----:B------:R-:W0:Y:S04]  /*06e0*/  LDS R54, [R52] ;  /* 0x0000000034367984 */ /* 0x000e280000000800 */
        /* <DEDUP_REMOVED lines=15> */
[C---:B---3--:R-:W-:Y:S01]  /*07e0*/  FFMA R85, R54.reuse, R66, R85 ;  /* 0x0000004236557223 */ /* 0x048fe20000000055 */
[C---:B----4-:R-:W-:Y:S01]  /*07f0*/  FFMA R69, R54.reuse, R70, R69 ;  /* 0x0000004636457223 */ /* 0x050fe20000000045 */
[C---:B-----5:R-:W-:Y:S01]  /*0800*/  FFMA R53, R54.reuse, R74, R53 ;  /* 0x0000004a36357223 */ /* 0x060fe20000000035 */
[C---:B------:R-:W-:Y:S01]  /*0810*/  FFMA R37, R54.reuse, R76, R37 ;  /* 0x0000004c36257223 */ /* 0x040fe20000000025 */
[----:B------:R-:W-:Y:S02]  /*0820*/  FFMA R21, R54, R78, R21 ;  /* 0x0000004e36157223 */ /* 0x000fe40000000015 */
[----:B------:R-:W3:Y:S01]  /*0830*/  LDS R54, [R52+0x180] ;  /* 0x0001800034367984 */ /* 0x000ee20000000800 */
        /* <DEDUP_REMOVED lines=9> */
[----:B------:R-:W4:Y:S01]  /*08d0*/  LDS R58, [R52+0x1c0] ;  /* 0x0001c000343a7984 */ /* 0x000f220000000800 */
[-C--:B------:R-:W-:Y:S01]  /*08e0*/  FFMA R22, R56, R64.reuse, R22 ;  /* 0x0000004038167223 */ /* 0x080fe20000000016 */
[----:B------:R-:W-:Y:S01]  /*08f0*/  FFMA R6, R60, R64, R6 ;  /* 0x000000403c067223 */ /* 0x000fe20000000006 */
[C---:B------:R-:W-:Y:S01]  /*0900*/  FFMA R81, R64.reuse, R66, R81 ;  /* 0x0000004240517223 */ /* 0x040fe20000000051 */
[C---:B------:R-:W-:Y:S01]  /*0910*/  FFMA R65, R64.reuse, R70, R65 ;  /* 0x0000004640417223 */ /* 0x040fe20000000041 */
[C---:B------:R-:W-:Y:S01]  /*0920*/  FFMA R49, R64.reuse, R74, R49 ;  /* 0x0000004a40317223 */ /* 0x040fe20000000031 */
[C---:B------:R-:W-:Y:S01]  /*0930*/  FFMA R33, R64.reuse, R76, R33 ;  /* 0x0000004c40217223 */ /* 0x040fe20000000021 */
[----:B------:R-:W-:Y:S01]  /*0940*/  FFMA R17, R64, R78, R17 ;  /* 0x0000004e40117223 */ /* 0x000fe20000000011 */
[-C--:B0-----:R-:W-:Y:S01]  /*0950*/  FFMA R36, R50, R68.reuse, R36 ;  /* 0x0000004432247223 */ /* 0x081fe20000000024 */
[-C--:B------:R-:W-:Y:S01]  /*0960*/  FFMA R20, R56, R68.reuse, R20 ;  /* 0x0000004438147223 */ /* 0x080fe20000000014 */
[-C--:B------:R-:W-:Y:S01]  /*0970*/  FFMA R0, R60, R68.reuse, R0 ;  /* 0x000000443c007223 */ /* 0x080fe20000000000 */
[----:B------:R-:W-:Y:S01]  /*0980*/  FFMA R79, R66, R68, R79 ;  /* 0x00000044424f7223 */ /* 0x000fe2000000004f */
[C---:B------:R-:W-:Y:S01]  /*0990*/  FFMA R63, R68.reuse, R70, R63 ;  /* 0x00000046443f7223 */ /* 0x040fe2000000003f */
[C---:B------:R-:W-:Y:S01]  /*09a0*/  FFMA R47, R68.reuse, R74, R47 ;  /* 0x0000004a442f7223 */ /* 0x040fe2000000002f */
[C---:B------:R-:W-:Y:S01]  /*09b0*/  FFMA R31, R68.reuse, R76, R31 ;  /* 0x0000004c441f7223 */ /* 0x040fe2000000001f */
[----:B------:R-:W-:Y:S01]  /*09c0*/  FFMA R15, R68, R78, R15 ;  /* 0x0000004e440f7223 */ /* 0x000fe2000000000f */
[-C--:B-1----:R-:W-:Y:S01]  /*09d0*/  FFMA R34, R50, R72.reuse, R34 ;  /* 0x0000004832227223 */ /* 0x082fe20000000022 */
[-C--:B------:R-:W-:Y:S01]  /*09e0*/  FFMA R18, R56, R72.reuse, R18 ;  /* 0x0000004838127223 */ /* 0x080fe20000000012 */
[-C--:B------:R-:W-:Y:S01]  /*09f0*/  FFMA R93, R60, R72.reuse, R93 ;  /* 0x000000483c5d7223 */ /* 0x080fe2000000005d */
[-C--:B------:R-:W-:Y:S01]  /*0a00*/  FFMA R77, R66, R72.reuse, R77 ;  /* 0x00000048424d7223 */ /* 0x080fe2000000004d */
[----:B------:R-:W-:Y:S01]  /*0a10*/  FFMA R61, R70, R72, R61 ;  /* 0x00000048463d7223 */ /* 0x000fe2000000003d */
[C---:B------:R-:W-:Y:S01]  /*0a20*/  FFMA R45, R72.reuse, R74, R45 ;  /* 0x0000004a482d7223 */ /* 0x040fe2000000002d */
[C---:B------:R-:W-:Y:S01]  /*0a30*/  FFMA R29, R72.reuse, R76, R29 ;  /* 0x0000004c481d7223 */ /* 0x040fe2000000001d */
[----:B------:R-:W-:Y:S01]  /*0a40*/  FFMA R13, R72, R78, R13 ;  /* 0x0000004e480d7223 */ /* 0x000fe2000000000d */
[-C--:B--2---:R-:W-:Y:S01]  /*0a50*/  FFMA R32, R50, R3.reuse, R32 ;  /* 0x0000000332207223 */ /* 0x084fe20000000020 */
[-C--:B------:R-:W-:Y:S01]  /*0a60*/  FFMA R16, R56, R3.reuse, R16 ;  /* 0x0000000338107223 */ /* 0x080fe20000000010 */
[-C--:B------:R-:W-:Y:S01]  /*0a70*/  FFMA R91, R60, R3.reuse, R91 ;  /* 0x000000033c5b7223 */ /* 0x080fe2000000005b */
[-C--:B------:R-:W-:Y:S01]  /*0a80*/  FFMA R75, R66, R3.reuse, R75 ;  /* 0x00000003424b7223 */ /* 0x080fe2000000004b */
[-C--:B------:R-:W-:Y:S01]  /*0a90*/  FFMA R59, R70, R3.reuse, R59 ;  /* 0x00000003463b7223 */ /* 0x080fe2000000003b */
[----:B------:R-:W-:Y:S01]  /*0aa0*/  FFMA R43, R74, R3, R43 ;  /* 0x000000034a2b7223 */ /* 0x000fe2000000002b */
[C---:B------:R-:W-:Y:S01]  /*0ab0*/  FFMA R27, R3.reuse, R76, R27 ;  /* 0x0000004c031b7223 */ /* 0x040fe2000000001b */
[----:B------:R-:W-:Y:S01]  /*0ac0*/  FFMA R11, R3, R78, R11 ;  /* 0x0000004e030b7223 */ /* 0x000fe2000000000b */
[-C--:B---3--:R-:W-:Y:S01]  /*0ad0*/  FFMA R30, R50, R54.reuse, R30 ;  /* 0x00000036321e7223 */ /* 0x088fe2000000001e */
[-C--:B------:R-:W-:Y:S01]  /*0ae0*/  FFMA R14, R56, R54.reuse, R14 ;  /* 0x00000036380e7223 */ /* 0x080fe2000000000e */
[-C--:B------:R-:W-:Y:S01]  /*0af0*/  FFMA R89, R60, R54.reuse, R89 ;  /* 0x000000363c597223 */ /* 0x080fe20000000059 */
[-C--:B------:R-:W-:Y:S01]  /*0b00*/  FFMA R73, R66, R54.reuse, R73 ;  /* 0x0000003642497223 */ /* 0x080fe20000000049 */
[-C--:B------:R-:W-:Y:S01]  /*0b10*/  FFMA R57, R70, R54.reuse, R57 ;  /* 0x0000003646397223 */ /* 0x080fe20000000039 */
[-C--:B------:R-:W-:Y:S01]  /*0b20*/  FFMA R41, R74, R54.reuse, R41 ;  /* 0x000000364a297223 */ /* 0x080fe20000000029 */
[----:B------:R-:W-:Y:S01]  /*0b30*/  FFMA R25, R76, R54, R25 ;  /* 0x000000364c197223 */ /* 0x000fe20000000019 */
[----:B------:R-:W-:Y:S01]  /*0b40*/  FFMA R9, R54, R78, R9 ;  /* 0x0000004e36097223 */ /* 0x000fe20000000009 */
[-C--:B----4-:R-:W-:Y:S01]  /*0b50*/  FFMA R28, R50, R58.reuse, R28 ;  /* 0x0000003a321c7223 */ /* 0x090fe2000000001c */
[-C--:B------:R-:W-:Y:S01]  /*0b60*/  FFMA R12, R56, R58.reuse, R12 ;  /* 0x0000003a380c7223 */ /* 0x080fe2000000000c */
[-C--:B------:R-:W-:Y:S01]  /*0b70*/  FFMA R87, R60, R58.reuse, R87 ;  /* 0x0000003a3c577223 */ /* 0x080fe20000000057 */
[-C--:B------:R-:W-:Y:S01]  /*0b80*/  FFMA R71, R66, R58.reuse, R71 ;  /* 0x0000003a42477223 */ /* 0x080fe20000000047 */
[-C--:B------:R-:W-:Y:S01]  /*0b90*/  FFMA R55, R70, R58.reuse, R55 ;  /* 0x0000003a46377223 */ /* 0x080fe20000000037 */
[-C--:B------:R-:W-:Y:S01]  /*0ba0*/  FFMA R39, R74, R58.reuse, R39 ;  /* 0x0000003a4a277223 */ /* 0x080fe20000000027 */
[-C--:B------:R-:W-:Y:S01]  /*0bb0*/  FFMA R23, R76, R58.reuse, R23 ;  /* 0x0000003a4c177223 */ /* 0x080fe20000000017 */
[----:B------:R-:W-:Y:S01]  /*0bc0*/  FFMA R7, R78, R58, R7 ;  /* 0x0000003a4e077223 */ /* 0x000fe20000000007 */
[----:B------:R-:W-:Y:S06]  /*0bd0*/  @P0 BRA `(.L_x_9) ;  /* 0xfffffff800a40947 */ /* 0x000fec000383ffff */
[----:B------:R-:W-:Y:S01]  /*0be0*/  BAR.SYNC.DEFER_BLOCKING 0x0 ;  /* 0x0000000000007b1d */ /* 0x000fe20000010000 */
[----:B------:R-:W-:-:S04]  /*0bf0*/  UIADD3 UR4, UPT, UPT, UR4, 0x8, URZ ;  /* 0x0000000804047890 */ /* 0x000fc8000fffe0ff */
[----:B------:R-:W-:-:S09]  /*0c00*/  UISETP.GE.U32.AND UP0, UPT, UR4, 0x1000, UPT ;  /* 0x000010000400788c */ /* 0x000fd2000bf06070 */
[----:B------:R-:W-:Y:S05]  /*0c10*/  BRA.U !UP0, `(.L_x_10) ;  /* 0xfffffff508e47547 */ /* 0x000fea000b83ffff */
[----:B------:R-:W0:Y:S01]  /*0c20*/  S2R R44, SR_CTAID.Y ;  /* 0x00000000002c7919 */ /* 0x000e220000002600 */
[----:B------:R-:W1:Y:S01]  /*0c30*/  LDC.64 R2, c[0x0][0x390] ;  /* 0x0000e400ff027b82 */ /* 0x000e620000000a00 */
[----:B------:R-:W2:Y:S01]  /*0c40*/  S2R R46, SR_CTAID.X ;  /* 0x00000000002e7919 */ /* 0x000ea20000002500 */
[----:B0-----:R-:W-:Y:S02]  /*0c50*/  IMAD R5, R44, 0x80, R5 ;  /* 0x000000802c057824 */ /* 0x001fe400078e0205 */
[----:B--2---:R-:W-:-:S03]  /*0c60*/  IMAD R4, R46, 0x80, R4 ;  /* 0x000000802e047824 */ /* 0x004fc600078e0204 */
[C---:B------:R-:W-:Y:S01]  /*0c70*/  ISETP.GT.U32.AND P1, PT, R5.reuse, 0x9ff, PT ;  /* 0x000009ff0500780c */ /* 0x040fe20003f24070 */
[----:B------:R-:W-:-:S03]  /*0c80*/  IMAD R44, R5, 0x800, R4 ;  /* 0x00000800052c7824 */ /* 0x000fc600078e0204 */
[C---:B------:R-:W-:Y:S02]  /*0c90*/  ISETP.GT.OR P2, PT, R4.reuse, 0x7ff, P1 ;  /* 0x000007ff0400780c */ /* 0x040fe40000f44670 */
[----:B------:R-:W-:Y:S01]  /*0ca0*/  ISETP.GT.OR P0, PT, R4, 0x7ef, P1 ;  /* 0x000007ef0400780c */ /* 0x000fe20000f04670 */
        /* <DEDUP_REMOVED lines=142> */
.L_x_11:
        /* <DEDUP_REMOVED lines=15> */
.L_x_34:


//--------------------- .text._Z8matmul_3PfS_S_   --------------------------
	.section	.text._Z8matmul_3PfS_S_,"ax",@progbits
	.align	128
        .global         _Z8matmul_3PfS_S_
        .type           _Z8matmul_3PfS_S_,@function
        .size           _Z8matmul_3PfS_S_,(.L_x_35 - _Z8matmul_3PfS_S_)
        .other          _Z8matmul_3PfS_S_,@"STO_CUDA_ENTRY STV_DEFAULT"
_Z8matmul_3PfS_S_:
.text._Z8matmul_3PfS_S_:
[----:B------:R-:W-:Y:S01]  /*0000*/  LDC R1, c[0x0][0x37c] ;  /* 0x0000df00ff017b82 */ /* 0x000fe20000000800 */
[----:B------:R-:W0:Y:S01]  /*0010*/  LDCU UR5, c[0x0][0x360] ;  /* 0x00006c00ff0577ac */ /* 0x000e220008000800 */
[----:B------:R-:W1:Y:S01]  /*0020*/  S2R R0, SR_TID.Y ;  /* 0x0000000000007919 */ /* 0x000e620000002200 */
[----:B------:R-:W-:Y:S01]  /*0030*/  IMAD.MOV.U32 R78, RZ, RZ, RZ ;  /* 0x000000ffff4e7224 */ /* 0x000fe200078e00ff */
[----:B------:R-:W-:Y:S01]  /*0040*/  CS2R R74, SRZ ;  /* 0x00000000004a7805 */ /* 0x000fe2000001ff00 */
[----:B------:R-:W0:Y:S01]  /*0050*/  LDCU UR4, c[0x0][0x364] ;  /* 0x00006c80ff0477ac */ /* 0x000e220008000800 */
[----:B------:R-:W1:Y:S01]  /*0060*/  S2R R5, SR_TID.X ;  /* 0x0000000000057919 */ /* 0x000e620000002100 */
[----:B------:R-:W-:Y:S01]  /*0070*/  IMAD.MOV.U32 R77, RZ, RZ, RZ ;  /* 0x000000ffff4d7224 */ /* 0x000fe200078e00ff */
        /* <DEDUP_REMOVED lines=14> */
[----:B------:R-:W-:Y:S01]  /*0160*/  CS2R R40, SRZ ;  /* 0x0000000000287805 */ /* 0x000fe2000001ff00 */
[----:B0-----:R-:W-:Y:S01]  /*0170*/  UIMAD UR4, UR5, UR4, URZ ;  /* 0x00000004050472a4 */ /* 0x001fe2000f8e02ff */
[----:B------:R-:W-:Y:S02]  /*0180*/  CS2R R38, SRZ ;  /* 0x0000000000267805 */ /* 0x000fe4000001ff00 */
[----:B------:R-:W-:Y:S02]  /*0190*/  CS2R R36, SRZ ;  /* 0x0000000000247805 */ /* 0x000fe4000001ff00 */
[----:B------:R-:W-:Y:S02]  /*01a0*/  CS2R R34, SRZ ;  /* 0x0000000000227805 */ /* 0x000fe4000001ff00 */
[----:B------:R-:W-:Y:S02]  /*01b0*/  CS2R R32, SRZ ;  /* 0x0000000000207805 */ /* 0x000fe4000001ff00 */
[----:B------:R-:W-:Y:S01]  /*01c0*/  CS2R R22, SRZ ;  /* 0x0000000000167805 */ /* 0x000fe2000001ff00 */
[----:B------:R-:W-:Y:S01]  /*01d0*/  IMAD R7, RZ, RZ, -UR4 ;  /* 0x80000004ff077e24 */ /* 0x000fe2000f8e02ff */
[----:B------:R-:W-:-:S02]  /*01e0*/  ISETP.NE.U32.AND P2, PT, RZ, UR4, PT ;  /* 0x00000004ff007c0c */ /* 0x000fc4000bf45070 */
[----:B------:R-:W-:Y:S01]  /*01f0*/  CS2R R20, SRZ ;  /* 0x0000000000147805 */ /* 0x000fe2000001ff00 */
[----:B------:R-:W0:Y:S01]  /*0200*/  I2F.U32.RP R4, UR4 ;  /* 0x0000000400047d06 */ /* 0x000e220008209000 */
[----:B------:R-:W-:Y:S02]  /*0210*/  CS2R R18, SRZ ;  /* 0x0000000000127805 */ /* 0x000fe4000001ff00 */
[----:B------:R-:W-:Y:S02]  /*0220*/  CS2R R16, SRZ ;  /* 0x0000000000107805 */ /* 0x000fe4000001ff00 */
[----:B------:R-:W-:Y:S02]  /*0230*/  CS2R R14, SRZ ;  /* 0x00000000000e7805 */ /* 0x000fe4000001ff00 */
[----:B------:R-:W-:Y:S02]  /*0240*/  CS2R R12, SRZ ;  /* 0x00000000000c7805 */ /* 0x000fe4000001ff00 */
[----:B------:R-:W-:Y:S01]  /*0250*/  CS2R R10, SRZ ;  /* 0x00000000000a7805 */ /* 0x000fe2000001ff00 */
[----:B-1----:R-:W-:Y:S01]  /*0260*/  IMAD R0, R0, UR5, R5 ;  /* 0x0000000500007c24 */ /* 0x002fe2000f8e0205 */
[----:B------:R-:W-:Y:S01]  /*0270*/  CS2R R8, SRZ ;  /* 0x0000000000087805 */ /* 0x000fe2000001ff00 */
[----:B------:R-:W1:Y:S02]  /*0280*/  LDCU.64 UR8, c[0x0][0x358] ;  /* 0x00006b00ff0877ac */ /* 0x000e640008000a00 */
[----:B------:R-:W-:Y:S01]  /*0290*/  VIADD R0, R0, UR4 ;  /* 0x0000000400007c36 */ /* 0x000fe20008000000 */
[----:B0-----:R-:W0:Y:S04]  /*02a0*/  MUFU.RCP R4, R4 ;  /* 0x0000000400047308 */ /* 0x001e280000001000 */
[----:B------:R-:W-:-:S02]  /*02b0*/  ISETP.GE.U32.AND P0, PT, R0, 0x400, PT ;  /* 0x000004000000780c */ /* 0x000fc40003f06070 */
[----:B------:R-:W-:Y:S02]  /*02c0*/  VIMNMX.U32 R5, PT, PT, R0, 0x400, !PT ;  /* 0x0000040000057848 */ /* 0x000fe40007fe0000 */
[----:B------:R-:W-:-:S04]  /*02d0*/  SEL R76, RZ, 0x1, P0 ;  /* 0x00000001ff4c7807 */ /* 0x000fc80000000000 */
[----:B------:R-:W-:Y:S01]  /*02e0*/  IADD3 R5, PT, PT, R5, -R0, -R76 ;  /* 0x8000000005057210 */ /* 0x000fe20007ffe84c */
[----:B0-----:R-:W-:-:S04]  /*02f0*/  VIADD R2, R4, 0xffffffe ;  /* 0x0ffffffe04027836 */ /* 0x001fc80000000000 */
[----:B------:R0:W2:Y:S02]  /*0300*/  F2I.FTZ.U32.TRUNC.NTZ R3, R2 ;  /* 0x0000000200037305 */ /* 0x0000a4000021f000 */
[----:B0-----:R-:W-:Y:S02]  /*0310*/  IMAD.MOV.U32 R2, RZ, RZ, RZ ;  /* 0x000000ffff027224 */ /* 0x001fe400078e00ff */
[----:B--2---:R-:W-:-:S04]  /*0320*/  IMAD R7, R7, R3, RZ ;  /* 0x0000000307077224 */ /* 0x004fc800078e02ff */
[----:B------:R-:W-:Y:S01]  /*0330*/  IMAD.HI.U32 R4, R3, R7, R2 ;  /* 0x0000000703047227 */ /* 0x000fe200078e0002 */
[----:B------:R-:W-:-:S05]  /*0340*/  CS2R R6, SRZ ;  /* 0x0000000000067805 */ /* 0x000fca000001ff00 */
[----:B------:R-:W-:-:S04]  /*0350*/  IMAD.HI.U32 R3, R4, R5, RZ ;  /* 0x0000000504037227 */ /* 0x000fc800078e00ff */
[----:B------:R-:W-:-:S04]  /*0360*/  IMAD.MOV R0, RZ, RZ, -R3 ;  /* 0x000000ffff007224 */ /* 0x000fc800078e0a03 */
[----:B------:R-:W-:-:S05]  /*0370*/  IMAD R5, R0, UR4, R5 ;  /* 0x0000000400057c24 */ /* 0x000fca000f8e0205 */
[----:B------:R-:W-:-:S13]  /*0380*/  ISETP.GE.U32.AND P0, PT, R5, UR4, PT ;  /* 0x0000000405007c0c */ /* 0x000fda000bf06070 */
[----:B------:R-:W-:Y:S02]  /*0390*/  @P0 VIADD R5, R5, -UR4 ;  /* 0x8000000405050c36 */ /* 0x000fe40008000000 */
[----:B------:R-:W-:-:S03]  /*03a0*/  @P0 VIADD R3, R3, 0x1 ;  /* 0x0000000103030836 */ /* 0x000fc60000000000 */
[----:B------:R-:W-:Y:S02]  /*03b0*/  ISETP.GE.U32.AND P1, PT, R5, UR4, PT ;  /* 0x0000000405007c0c */ /* 0x000fe4000bf26070 */
[----:B------:R-:W-:-:S11]  /*03c0*/  CS2R R4, SRZ ;  /* 0x0000000000047805 */ /* 0x000fd6000001ff00 */
[----:B------:R-:W-:Y:S01]  /*03d0*/  @P1 VIADD R3, R3, 0x1 ;  /* 0x0000000103031836 */ /* 0x000fe20000000000 */
[----:B------:R-:W-:Y:S01]  /*03e0*/  @!P2 LOP3.LUT R3, RZ, UR4, RZ, 0x33, !PT ;  /* 0x00000004ff03ac12 */ /* 0x000fe2000f8e33ff */
[----:B------:R-:W-:-:S04]  /*03f0*/  UMOV UR4, URZ ;  /* 0x000000ff00047c82 */ /* 0x000fc80008000000 */
[----:B------:R-:W-:Y:S01]  /*0400*/  IMAD.IADD R76, R76, 0x1, R3 ;  /* 0x000000014c4c7824 */ /* 0x000fe200078e0203 */
[----:B-1----:R-:W-:-:S07]  /*0410*/  CS2R R2, SRZ ;  /* 0x0000000000027805 */ /* 0x002fce000001ff00 */
.L_x_18:
[----:B------:R-:W0:Y:S01]  /*0420*/  S2R R0, SR_TID.Y ;  /* 0x0000000000007919 */ /* 0x000e220000002200 */
[----:B------:R-:W0:Y:S01]  /*0430*/  LDCU UR10, c[0x0][0x360] ;  /* 0x00006c00ff0a77ac */ /* 0x000e220008000800 */
[----:B------:R-:W-:Y:S01]  /*0440*/  BSSY.RECONVERGENT B0, `(.L_x_12) ;  /* 0x00000b0000007945 */ /* 0x000fe20003800200 */
[----:B------:R-:W0:Y:S02]  /*0450*/  S2R R79, SR_TID.X ;  /* 0x00000000004f7919 */ /* 0x000e240000002100 */
[----:B0-----:R-:W-:-:S05]  /*0460*/  IMAD R54, R0, UR10, R79 ;  /* 0x0000000a00367c24 */ /* 0x001fca000f8e024f */
[----:B------:R-:W-:-:S13]  /*0470*/  ISETP.GT.U32.AND P0, PT, R54, 0x3ff, PT ;  /* 0x000003ff3600780c */ /* 0x000fda0003f04070 */
[----:B------:R-:W-:Y:S05]  /*0480*/  @P0 BRA `(.L_x_13) ;  /* 0x0000000800ac0947 */ /* 0x000fea0003800000 */
[----:B------:R-:W-:Y:S01]  /*0490*/  LOP3.LUT R82, R76, 0x3, RZ, 0xc0, !PT ;  /* 0x000000034c527812 */ /* 0x000fe200078ec0ff */
[----:B------:R-:W-:Y:S01]  /*04a0*/  BSSY.RECONVERGENT B1, `(.L_x_14) ;  /* 0x000004f000017945 */ /* 0x000fe20003800200 */
[----:B------:R-:W-:Y:S02]  /*04b0*/  IMAD.MOV.U32 R88, RZ, RZ, R54 ;  /* 0x000000ffff587224 */ /* 0x000fe400078e0036 */
[----:B------:R-:W-:-:S13]  /*04c0*/  ISETP.NE.AND P0, PT, R82, 0x3, PT ;  /* 0x000000035200780c */ /* 0x000fda0003f05270 */
[----:B------:R-:W-:Y:S05]  /*04d0*/  @!P0 BRA `(.L_x_15) ;  /* 0x00000004002c8947 */ /* 0x000fea0003800000 */
[----:B------:R-:W0:Y:S01]  /*04e0*/  S2R R52, SR_CTAID.Y ;  /* 0x0000000000347919 */ /* 0x000e220000002600 */
[----:B------:R-:W1:Y:S01]  /*04f0*/  LDC.64 R26, c[0x0][0x380] ;  /* 0x0000e000ff1a7b82 */ /* 0x000e620000000a00 */
[----:B------:R-:W-:Y:S01]  /*0500*/  SHF.R.U32.HI R29, RZ, 0x3, R54 ;  /* 0x00000003ff1d7819 */ /* 0x000fe20000011636 */
[----:B------:R-:W2:Y:S01]  /*0510*/  S2R R53, SR_CTAID.X ;  /* 0x0000000000357919 */ /* 0x000ea20000002500 */
[C---:B------:R-:W-:Y:S02]  /*0520*/  LOP3.LUT R28, R54.reuse, 0x7, RZ, 0xc0, !PT ;  /* 0x00000007361c7812 */ /* 0x040fe400078ec0ff */
[----:B------:R-:W-:-:S03]  /*0530*/  LOP3.LUT R30, R54, 0x7f, RZ, 0xc0, !PT ;  /* 0x0000007f361e7812 */ /* 0x000fc600078ec0ff */
[----:B------:R-:W3:Y:S01]  /*0540*/  LDC.64 R24, c[0x0][0x388] ;  /* 0x0000e200ff187b82 */ /* 0x000ee20000000a00 */
[----:B0-----:R-:W-:-:S04]  /*0550*/  IMAD R29, R52, 0x80, R29 ;  /* 0x00000080341d7824 */ /* 0x001fc800078e021d */
[----:B------:R-:W-:Y:S01]  /*0560*/  IMAD R28, R29, 0x1000, R28 ;  /* 0x000010001d1c7824 */ /* 0x000fe200078e021c */
[----:B------:R-:W-:Y:S01]  /*0570*/  LEA.HI R29, R54, UR4, RZ, 0x19 ;  /* 0x00000004361d7c11 */ /* 0x000fe2000f8fc8ff */
[----:B--2---:R-:W-:Y:S02]  /*0580*/  IMAD R30, R53, 0x80, R30 ;  /* 0x00000080351e7824 */ /* 0x004fe400078e021e */
[----:B------:R-:W-:Y:S02]  /*0590*/  VIADD R31, R28, UR4 ;  /* 0x000000041c1f7c36 */ /* 0x000fe40008000000 */
[----:B------:R-:W-:Y:S02]  /*05a0*/  IMAD R29, R29, 0x800, R30 ;  /* 0x000008001d1d7824 */ /* 0x000fe400078e021e */
[----:B-1----:R-:W-:-:S04]  /*05b0*/  IMAD.WIDE.U32 R30, R31, 0x4, R26 ;  /* 0x000000041f1e7825 */ /* 0x002fc800078e001a */
[----:B---3--:R-:W-:Y:S02]  /*05c0*/  IMAD.WIDE R28, R29, 0x4, R24 ;  /* 0x000000041d1c7825 */ /* 0x008fe400078e0218 */
[----:B------:R-:W2:Y:S04]  /*05d0*/  LDG.E R31, desc[UR8][R30.64] ;  /* 0x000000081e1f7981 */ /* 0x000ea8000c1e1900 */
[----:B------:R-:W3:Y:S01]  /*05e0*/  LDG.E R28, desc[UR8][R28.64] ;  /* 0x000000081c1c7981 */ /* 0x000ee2000c1e1900 */
[----:B------:R-:W0:Y:S01]  /*05f0*/  S2UR UR7, SR_CgaCtaId ;  /* 0x00000000000779c3 */ /* 0x000e220000008800 */
[----:B------:R-:W-:Y:S01]  /*0600*/  UMOV UR5, 0x400 ;  /* 0x0000040000057882 */ /* 0x000fe20000000000 */
[----:B------:R-:W-:Y:S01]  /*0610*/  ISETP.NE.AND P0, PT, R82, RZ, PT ;  /* 0x000000ff5200720c */ /* 0x000fe20003f05270 */
[----:B------:R-:W-:-:S05]  /*0620*/  UIADD3 UR6, UPT, UPT, UR5, 0x1000, URZ ;  /* 0x0000100005067890 */ /* 0x000fca000fffe0ff */
[----:B------:R-:W1:Y:S01]  /*0630*/  LDC R81, c[0x0][0x364] ;  /* 0x0000d900ff517b82 */ /* 0x000e620000000800 */
[----:B0-----:R-:W-:Y:S02]  /*0640*/  ULEA UR5, UR7, UR5, 0x18 ;  /* 0x0000000507057291 */ /* 0x001fe4000f8ec0ff */
[----:B------:R-:W-:-:S04]  /*0650*/  ULEA UR6, UR7, UR6, 0x18 ;  /* 0x0000000607067291 */ /* 0x000fc8000f8ec0ff */
[C---:B------:R-:W-:Y:S02]  /*0660*/  LEA R80, R54.reuse, UR5, 0x2 ;  /* 0x0000000536507c11 */ /* 0x040fe4000f8e10ff */
[----:B------:R-:W-:Y:S01]  /*0670*/  LEA R55, R54, UR6, 0x2 ;  /* 0x0000000636377c11 */ /* 0x000fe2000f8e10ff */
[----:B-1----:R-:W-:Y:S02]  /*0680*/  IMAD R88, R81, UR10, R54 ;  /* 0x0000000a51587c24 */ /* 0x002fe4000f8e0236 */
[----:B--2---:R0:W-:Y:S04]  /*0690*/  STS [R80], R31 ;  /* 0x0000001f50007388 */ /* 0x0041e80000000800 */
[----:B---3--:R0:W-:Y:S01]  /*06a0*/  STS [R55], R28 ;  /* 0x0000001c37007388 */ /* 0x0081e20000000800 */
[----:B------:R-:W-:Y:S05]  /*06b0*/  @!P0 BRA `(.L_x_15) ;  /* 0x0000000000b48947 */ /* 0x000fea0003800000 */
[----:B------:R-:W-:-:S04]  /*06c0*/  IMAD R81, R81, UR10, RZ ;  /* 0x0000000a51517c24 */ /* 0x000fc8000f8e02ff */
[----:B------:R-:W-:-:S05]  /*06d0*/  IMAD.IADD R88, R54, 0x1, R81 ;  /* 0x0000000136587824 */ /* 0x000fca00078e0251 */
[----:B------:R-:W-:Y:S02]  /*06e0*/  SHF.R.U32.HI R29, RZ, 0x3, R88 ;  /* 0x00000003ff1d7819 */ /* 0x000fe40000011658 */
[C---:B0-----:R-:W-:Y:S02]  /*06f0*/  LOP3.LUT R28, R88.reuse, 0x7, RZ, 0xc0, !PT ;  /* 0x00000007581c7812 */ /* 0x041fe400078ec0ff */
[----:B------:R-:W-:Y:S01]  /*0700*/  LOP3.LUT R84, R88, 0x7f, RZ, 0xc0, !PT ;  /* 0x0000007f58547812 */ /* 0x000fe200078ec0ff */
[----:B------:R-:W-:Y:S01]  /*0710*/  IMAD R29, R52, 0x80, R29 ;  /* 0x00000080341d7824 */ /* 0x000fe200078e021d */
[----:B------:R-:W-:-:S03]  /*0720*/  LEA.HI R30, R88, UR4, RZ, 0x19 ;  /* 0x00000004581e7c11 */ /* 0x000fc6000f8fc8ff */
[----:B------:R-:W-:Y:S02]  /*0730*/  IMAD R28, R29, 0x1000, R28 ;  /* 0x000010001d1c7824 */ /* 0x000fe400078e021c */
[----:B------:R-:W-:Y:S02]  /*0740*/  IMAD R29, R53, 0x80, R84 ;  /* 0x00000080351d7824 */ /* 0x000fe400078e0254 */
[----:B------:R-:W-:Y:S02]  /*0750*/  VIADD R31, R28, UR4 ;  /* 0x000000041c1f7c36 */ /* 0x000fe40008000000 */
[----:B------:R-:W-:Y:S02]  /*0760*/  IMAD R29, R30, 0x800, R29 ;  /* 0x000008001e1d7824 */ /* 0x000fe400078e021d */
[----:B------:R-:W-:-:S04]  /*0770*/  IMAD.WIDE.U32 R30, R31, 0x4, R26 ;  /* 0x000000041f1e7825 */ /* 0x000fc800078e001a */
[----:B------:R-:W-:Y:S02]  /*0780*/  IMAD.WIDE R28, R29, 0x4, R24 ;  /* 0x000000041d1c7825 */ /* 0x000fe400078e0218 */
[----:B------:R-:W2:Y:S04]  /*0790*/  LDG.E R30, desc[UR8][R30.64] ;  /* 0x000000081e1e7981 */ /* 0x000ea8000c1e1900 */
[----:B------:R-:W3:Y:S01]  /*07a0*/  LDG.E R28, desc[UR8][R28.64] ;  /* 0x000000081c1c7981 */ /* 0x000ee2000c1e1900 */
[C---:B------:R-:W-:Y:S01]  /*07b0*/  IMAD R83, R81.reuse, 0x4, R80 ;  /* 0x0000000451537824 */ /* 0x040fe200078e0250 */
[C---:B------:R-:W-:Y:S01]  /*07c0*/  LEA R85, R81.reuse, R55, 0x2 ;  /* 0x0000003751557211 */ /* 0x040fe200078e10ff */
[----:B------:R-:W-:Y:S01]  /*07d0*/  IMAD.IADD R88, R81, 0x1, R88 ;  /* 0x0000000151587824 */ /* 0x000fe200078e0258 */
[----:B------:R-:W-:-:S02]  /*07e0*/  ISETP.NE.AND P0, PT, R82, 0x1, PT ;  /* 0x000000015200780c */ /* 0x000fc40003f05270 */
[----:B--2---:R1:W-:Y:S04]  /*07f0*/  STS [R83], R30 ;  /* 0x0000001e53007388 */ /* 0x0043e80000000800 */
[----:B---3--:R1:W-:Y:S07]  /*0800*/  STS [R85], R28 ;  /* 0x0000001c55007388 */ /* 0x0083ee0000000800 */
[----:B------:R-:W-:Y:S05]  /*0810*/  @!P0 BRA `(.L_x_15) ;  /* 0x00000000005c8947 */ /* 0x000fea0003800000 */
[----:B------:R-:W0:Y:S02]  /*0820*/  LDC R29, c[0x0][0x364] ;  /* 0x0000d900ff1d7b82 */ /* 0x000e240000000800 */
[----:B0-----:R-:W-:-:S05]  /*0830*/  IMAD R29, R29, UR10, RZ ;  /* 0x0000000a1d1d7c24 */ /* 0x001fca000f8e02ff */
[----:B------:R-:W-:-:S04]  /*0840*/  IADD3 R54, PT, PT, R29, R54, R29 ;  /* 0x000000361d367210 */ /* 0x000fc80007ffe01d */
[----:B------:R-:W-:Y:S02]  /*0850*/  SHF.R.U32.HI R31, RZ, 0x3, R54 ;  /* 0x00000003ff1f7819 */ /* 0x000fe40000011636 */
[C---:B-1----:R-:W-:Y:S02]  /*0860*/  LOP3.LUT R28, R54.reuse, 0x7, RZ, 0xc0, !PT ;  /* 0x00000007361c7812 */ /* 0x042fe400078ec0ff */
[----:B------:R-:W-:Y:S01]  /*0870*/  LEA.HI R30, R54, UR4, RZ, 0x19 ;  /* 0x00000004361e7c11 */ /* 0x000fe2000f8fc8ff */
[----:B------:R-:W-:Y:S01]  /*0880*/  IMAD R31, R52, 0x80, R31 ;  /* 0x00000080341f7824 */ /* 0x000fe200078e021f */
[----:B------:R-:W-:-:S03]  /*0890*/  LOP3.LUT R52, R54, 0x7f, RZ, 0xc0, !PT ;  /* 0x0000007f36347812 */ /* 0x000fc600078ec0ff */
        /* <DEDUP_REMOVED lines=8> */
[C---:B------:R-:W-:Y:S02]  /*0920*/  IMAD R80, R29.reuse, 0x4, R80 ;  /* 0x000000041d507824 */ /* 0x040fe400078e0250 */
[C---:B------:R-:W-:Y:S02]  /*0930*/  IMAD R28, R29.reuse, 0x4, R55 ;  /* 0x000000041d1c7824 */ /* 0x040fe400078e0237 */
[----:B------:R-:W-:-:S02]  /*0940*/  IMAD R31, R29, 0x4, R80 ;  /* 0x000000041d1f7824 */ /* 0x000fc400078e0250 */
[C---:B------:R-:W-:Y:S02]  /*0950*/  IMAD R53, R29.reuse, 0x4, R28 ;  /* 0x000000041d357824 */ /* 0x040fe400078e021c */
[----:B------:R-:W-:Y:S01]  /*0960*/  IMAD.IADD R88, R29, 0x1, R54 ;  /* 0x000000011d587824 */ /* 0x000fe200078e0236 */
[----:B--2---:R2:W-:Y:S04]  /*0970*/  STS [R31], R26 ;  /* 0x0000001a1f007388 */ /* 0x0045e80000000800 */
[----:B---3--:R2:W-:Y:S02]  /*0980*/  STS [R53], R24 ;  /* 0x0000001835007388 */ /* 0x0085e40000000800 */
.L_x_15:
[----:B------:R-:W-:Y:S05]  /*0990*/  BSYNC.RECONVERGENT B1 ;  /* 0x0000000000017941 */ /* 0x000fea0003800200 */
.L_x_14:
[----:B------:R-:W-:-:S13]  /*09a0*/  ISETP.GE.U32.AND P0, PT, R76, 0x3, PT ;  /* 0x000000034c00780c */ /* 0x000fda0003f06070 */
[----:B------:R-:W-:Y:S05]  /*09b0*/  @!P0 BRA `(.L_x_13) ;  /* 0x0000000400608947 */ /* 0x000fea0003800000 */
[----:B------:R-:W3:Y:S01]  /*09c0*/  S2R R82, SR_CgaCtaId ;  /* 0x0000000000527919 */ /* 0x000ee20000008800 */
[----:B------:R-:W4:Y:S01]  /*09d0*/  LDC R25, c[0x0][0x364] ;  /* 0x0000d900ff197b82 */ /* 0x000f220000000800 */
[----:B------:R-:W-:Y:S01]  /*09e0*/  MOV R81, 0x400 ;  /* 0x0000040000517802 */ /* 0x000fe20000000f00 */
[----:B-1----:R-:W-:Y:S01]  /*09f0*/  IMAD.SHL.U32 R83, R88, 0x4, RZ ;  /* 0x0000000458537824 */ /* 0x002fe200078e00ff */
[----:B------:R-:W1:Y:S03]  /*0a00*/  S2R R85, SR_CTAID.Y ;  /* 0x0000000000557919 */ /* 0x000e660000002600 */
[----:B------:R-:W-:Y:S01]  /*0a10*/  VIADD R27, R81, 0x1000 ;  /* 0x00001000511b7836 */ /* 0x000fe20000000000 */
[----:B------:R-:W5:Y:S01]  /*0a20*/  S2R R87, SR_CTAID.X ;  /* 0x0000000000577919 */ /* 0x000f620000002500 */
[----:B----4-:R-:W-:-:S04]  /*0a30*/  IMAD R25, R25, UR10, RZ ;  /* 0x0000000a19197c24 */ /* 0x010fc8000f8e02ff */
[C-C-:B0-----:R-:W-:Y:S01]  /*0a40*/  IMAD R80, R25.reuse, 0x2, R88.reuse ;  /* 0x0000000219507824 */ /* 0x141fe200078e0258 */
[----:B------:R-:W-:Y:S01]  /*0a50*/  IADD3 R86, PT, PT, R88, R25, RZ ;  /* 0x0000001958567210 */ /* 0x000fe20007ffe0ff */
[----:B------:R-:W-:Y:S01]  /*0a60*/  IMAD R84, R25, 0x3, R88 ;  /* 0x0000000319547824 */ /* 0x000fe200078e0258 */
[C---:B---3--:R-:W-:Y:S02]  /*0a70*/  LEA R81, R82.reuse, R81, 0x18 ;  /* 0x0000005152517211 */ /* 0x048fe400078ec0ff */
[----:B------:R-:W-:Y:S01]  /*0a80*/  LEA R82, R82, R27, 0x18 ;  /* 0x0000001b52527211 */ /* 0x000fe200078ec0ff */
[----:B-1----:R-:W-:Y:S02]  /*0a90*/  IMAD.SHL.U32 R85, R85, 0x80, RZ ;  /* 0x0000008055557824 */ /* 0x002fe400078e00ff */
[----:B-----5:R-:W-:-:S07]  /*0aa0*/  IMAD.SHL.U32 R87, R87, 0x80, RZ ;  /* 0x0000008057577824 */ /* 0x020fce00078e00ff */
.L_x_16:
[C---:B0-----:R-:W-:Y:S01]  /*0ab0*/  LEA.HI R91, R88.reuse, UR4, RZ, 0x19 ;  /* 0x00000004585b7c11 */ /* 0x041fe2000f8fc8ff */
[----:B--2---:R-:W0:Y:S01]  /*0ac0*/  LDC.64 R30, c[0x0][0x380] ;  /* 0x0000e000ff1e7b82 */ /* 0x004e220000000a00 */
[----:B------:R-:W-:Y:S02]  /*0ad0*/  LOP3.LUT R24, R87, 0x7f, R88, 0xf8, !PT ;  /* 0x0000007f57187812 */ /* 0x000fe400078ef858 */
[----:B------:R-:W-:Y:S02]  /*0ae0*/  LOP3.LUT R25, R88, 0x7, RZ, 0xc0, !PT ;  /* 0x0000000758197812 */ /* 0x000fe400078ec0ff */
[C---:B------:R-:W-:Y:S01]  /*0af0*/  LOP3.LUT R26, R86.reuse, 0x7, RZ, 0xc0, !PT ;  /* 0x00000007561a7812 */ /* 0x040fe200078ec0ff */
[----:B------:R-:W-:Y:S01]  /*0b00*/  IMAD R91, R91, 0x800, R24 ;  /* 0x000008005b5b7824 */ /* 0x000fe200078e0218 */
[-C--:B------:R-:W-:Y:S01]  /*0b10*/  LEA.HI R27, R86, R85.reuse, RZ, 0x1d ;  /* 0x00000055561b7211 */ /* 0x080fe200078fe8ff */
[----:B------:R-:W-:Y:S01]  /*0b20*/  VIADD R25, R25, UR4 ;  /* 0x0000000419197c36 */ /* 0x000fe20008000000 */
[-C--:B------:R-:W-:Y:S01]  /*0b30*/  LEA.HI R24, R88, R85.reuse, RZ, 0x1d ;  /* 0x0000005558187211 */ /* 0x080fe200078fe8ff */
[----:B------:R-:W-:Y:S01]  /*0b40*/  VIADD R26, R26, UR4 ;  /* 0x000000041a1a7c36 */ /* 0x000fe20008000000 */
[----:B------:R-:W-:-:S02]  /*0b50*/  LEA.HI R29, R80, R85, RZ, 0x1d ;  /* 0x00000055501d7211 */ /* 0x000fc400078fe8ff */
[----:B------:R-:W-:Y:S01]  /*0b60*/  LEA.HI R55, R86, UR4, RZ, 0x19 ;  /* 0x0000000456377c11 */ /* 0x000fe2000f8fc8ff */
[----:B------:R-:W-:Y:S01]  /*0b70*/  IMAD R27, R27, 0x1000, R26 ;  /* 0x000010001b1b7824 */ /* 0x000fe200078e021a */
[----:B------:R-:W-:Y:S01]  /*0b80*/  LOP3.LUT R26, R80, 0x7, RZ, 0xc0, !PT ;  /* 0x00000007501a7812 */ /* 0x000fe200078ec0ff */
[----:B------:R-:W-:Y:S01]  /*0b90*/  IMAD R53, R24, 0x1000, R25 ;  /* 0x0000100018357824 */ /* 0x000fe200078e0219 */
[----:B------:R-:W-:Y:S01]  /*0ba0*/  LOP3.LUT R28, R87, 0x7f, R86, 0xf8, !PT ;  /* 0x0000007f571c7812 */ /* 0x000fe200078ef856 */
[----:B------:R-:W1:Y:S02]  /*0bb0*/  LDC.64 R24, c[0x0][0x388] ;  /* 0x0000e200ff187b82 */ /* 0x000e640000000a00 */
[----:B------:R-:W-:Y:S02]  /*0bc0*/  VIADD R26, R26, UR4 ;  /* 0x000000041a1a7c36 */ /* 0x000fe40008000000 */
[----:B------:R-:W-:Y:S02]  /*0bd0*/  IMAD R55, R55, 0x800, R28 ;  /* 0x0000080037377824 */ /* 0x000fe400078e021c */
[----:B------:R-:W-:Y:S01]  /*0be0*/  IMAD R29, R29, 0x1000, R26 ;  /* 0x000010001d1d7824 */ /* 0x000fe200078e021a */
[----:B------:R-:W-:Y:S01]  /*0bf0*/  LOP3.LUT R26, R84, 0x7, RZ, 0xc0, !PT ;  /* 0x00000007541a7812 */ /* 0x000fe200078ec0ff */
[----:B0-----:R-:W-:-:S04]  /*0c00*/  IMAD.WIDE.U32 R52, R53, 0x4, R30 ;  /* 0x0000000435347825 */ /* 0x001fc800078e001e */
[----:B------:R-:W-:Y:S01]  /*0c10*/  VIADD R93, R26, UR4 ;  /* 0x000000041a5d7c36 */ /* 0x000fe20008000000 */
[----:B------:R-:W-:Y:S01]  /*0c20*/  LEA.HI R26, R84, R85, RZ, 0x1d ;  /* 0x00000055541a7211 */ /* 0x000fe200078fe8ff */
[----:B------:R-:W-:Y:S01]  /*0c30*/  IMAD.WIDE.U32 R28, R29, 0x4, R30 ;  /* 0x000000041d1c7825 */ /* 0x000fe200078e001e */
[----:B------:R-:W-:Y:S01]  /*0c40*/  LEA.HI R54, R80, UR4, RZ, 0x19 ;  /* 0x0000000450367c11 */ /* 0x000fe2000f8fc8ff */
[----:B------:R0:W2:Y:S02]  /*0c50*/  LDG.E R89, desc[UR8][R52.64] ;  /* 0x0000000834597981 */ /* 0x0000a4000c1e1900 */
[----:B------:R-:W-:Y:S02]  /*0c60*/  IMAD R93, R26, 0x1000, R93 ;  /* 0x000010001a5d7824 */ /* 0x000fe400078e025d */
[----:B------:R-:W-:Y:S01]  /*0c70*/  IMAD.WIDE.U32 R26, R27, 0x4, R30 ;  /* 0x000000041b1a7825 */ /* 0x000fe200078e001e */
[----:B------:R-:W3:Y:S03]  /*0c80*/  LDG.E R28, desc[UR8][R28.64] ;  /* 0x000000081c1c7981 */ /* 0x000ee6000c1e1900 */
[----:B-1----:R-:W-:-:S02]  /*0c90*/  IMAD.WIDE R90, R91, 0x4, R24 ;  /* 0x000000045b5a7825 */ /* 0x002fc400078e0218 */
[----:B------:R-:W4:Y:S02]  /*0ca0*/  LDG.E R26, desc[UR8][R26.64] ;  /* 0x000000081a1a7981 */ /* 0x000f24000c1e1900 */
[----:B------:R-:W-:Y:S01]  /*0cb0*/  IMAD.WIDE.U32 R30, R93, 0x4, R30 ;  /* 0x000000045d1e7825 */ /* 0x000fe200078e001e */
[----:B------:R-:W-:Y:S01]  /*0cc0*/  LOP3.LUT R93, R87, 0x7f, R80, 0xf8, !PT ;  /* 0x0000007f575d7812 */ /* 0x000fe200078ef850 */
[----:B------:R1:W5:Y:S02]  /*0cd0*/  LDG.E R90, desc[UR8][R90.64] ;  /* 0x000000085a5a7981 */ /* 0x000364000c1e1900 */
[----:B0-----:R-:W-:Y:S02]  /*0ce0*/  IMAD.WIDE R52, R55, 0x4, R24 ;  /* 0x0000000437347825 */ /* 0x001fe400078e0218 */
[----:B------:R-:W3:Y:S02]  /*0cf0*/  LDG.E R30, desc[UR8][R30.64] ;  /* 0x000000081e1e7981 */ /* 0x000ee4000c1e1900 */
[----:B------:R-:W-:Y:S01]  /*0d00*/  IMAD R55, R54, 0x800, R93 ;  /* 0x0000080036377824 */ /* 0x000fe200078e025d */
[----:B------:R-:W-:Y:S01]  /*0d10*/  LEA.HI R54, R84, UR4, RZ, 0x19 ;  /* 0x0000000454367c11 */ /* 0x000fe2000f8fc8ff */
[----:B------:R0:W3:Y:S01]  /*0d20*/  LDG.E R52, desc[UR8][R52.64] ;  /* 0x0000000834347981 */ /* 0x0000e2000c1e1900 */
[----:B-1----:R-:W-:-:S05]  /*0d30*/  LOP3.LUT R91, R87, 0x7f, R84, 0xf8, !PT ;  /* 0x0000007f575b7812 */ /* 0x002fca00078ef854 */
[----:B------:R-:W-:Y:S02]  /*0d40*/  IMAD R91, R54, 0x800, R91 ;  /* 0x00000800365b7824 */ /* 0x000fe400078e025b */
[----:B------:R-:W-:-:S04]  /*0d50*/  IMAD.WIDE R54, R55, 0x4, R24 ;  /* 0x0000000437367825 */ /* 0x000fc800078e0218 */
[----:B------:R-:W-:Y:S02]  /*0d60*/  IMAD.WIDE R24, R91, 0x4, R24 ;  /* 0x000000045b187825 */ /* 0x000fe400078e0218 */
[----:B------:R-:W3:Y:S04]  /*0d70*/  LDG.E R54, desc[UR8][R54.64] ;  /* 0x0000000836367981 */ /* 0x000ee8000c1e1900 */
[----:B------:R1:W3:Y:S01]  /*0d80*/  LDG.E R24, desc[UR8][R24.64] ;  /* 0x0000000818187981 */ /* 0x0002e2000c1e1900 */
[----:B------:R-:W1:Y:S01]  /*0d90*/  LDCU UR5, c[0x0][0x360] ;  /* 0x00006c00ff0577ac */ /* 0x000e620008000800 */
[----:B0-----:R-:W1:Y:S01]  /*0da0*/  LDC R53, c[0x0][0x364] ;  /* 0x0000d900ff357b82 */ /* 0x001e620000000800 */
[--C-:B------:R-:W-:Y:S02]  /*0db0*/  IMAD.IADD R92, R81, 0x1, R83.reuse ;  /* 0x00000001515c7824 */ /* 0x100fe400078e0253 */
[----:B------:R-:W-:-:S02]  /*0dc0*/  IMAD.IADD R27, R82, 0x1, R83 ;  /* 0x00000001521b7824 */ /* 0x000fc400078e0253 */
[----:B-1----:R-:W-:-:S04]  /*0dd0*/  IMAD R53, R53, UR5, RZ ;  /* 0x0000000535357c24 */ /* 0x002fc8000f8e02ff */
[C---:B------:R-:W-:Y:S01]  /*0de0*/  IMAD R29, R53.reuse, 0x4, R92 ;  /* 0x00000004351d7824 */ /* 0x040fe200078e025c */
[C---:B------:R-:W-:Y:S01]  /*0df0*/  LEA R25, R53.reuse, R92, 0x3 ;  /* 0x0000005c35197211 */ /* 0x040fe200078e18ff */
[C-C-:B------:R-:W-:Y:S02]  /*0e00*/  IMAD R31, R53.reuse, 0x4, R27.reuse ;  /* 0x00000004351f7824 */ /* 0x140fe400078e021b */
[C-C-:B------:R-:W-:Y:S02]  /*0e10*/  IMAD R55, R53.reuse, 0x8, R27.reuse ;  /* 0x0000000835377824 */ /* 0x140fe400078e021b */
[C---:B------:R-:W-:Y:S01]  /*0e20*/  IMAD R91, R53.reuse, 0xc, R27 ;  /* 0x0000000c355b7824 */ /* 0x040fe200078e021b */
[----:B------:R-:W-:-:S04]  /*0e30*/  IADD3 R88, PT, PT, R53, R88, R53 ;  /* 0x0000005835587210 */ /* 0x000fc80007ffe035 */
[----:B------:R-:W-:-:S04]  /*0e40*/  IADD3 R88, PT, PT, R53, R88, R53 ;  /* 0x0000005835587210 */ /* 0x000fc80007ffe035 */
[----:B------:R-:W-:Y:S01]  /*0e50*/  ISETP.GE.U32.AND P0, PT, R88, 0x400, PT ;  /* 0x000004005800780c */ /* 0x000fe20003f06070 */
[C---:B------:R-:W-:Y:S02]  /*0e60*/  IMAD R80, R53.reuse, 0x4, R80 ;  /* 0x0000000435507824 */ /* 0x040fe400078e0250 */
[C---:B------:R-:W-:Y:S02]  /*0e70*/  IMAD R84, R53.reuse, 0x4, R84 ;  /* 0x0000000435547824 */ /* 0x040fe400078e0254 */
[C---:B------:R-:W-:Y:S02]  /*0e80*/  IMAD R86, R53.reuse, 0x4, R86 ;  /* 0x0000000435567824 */ /* 0x040fe400078e0256 */
[C---:B------:R-:W-:Y:S01]  /*0e90*/  IMAD R83, R53.reuse, 0x10, R83 ;  /* 0x0000001035537824 */ /* 0x040fe200078e0253 */
[----:B--2---:R0:W-:Y:S02]  /*0ea0*/  STS [R92], R89 ;  /* 0x000000595c007388 */ /* 0x0041e40000000800 */
[----:B0-----:R-:W-:-:S02]  /*0eb0*/  IMAD R89, R53, 0xc, R92 ;  /* 0x0000000c35597824 */ /* 0x001fc400078e025c */
[----:B-----5:R0:W-:Y:S04]  /*0ec0*/  STS [R27], R90 ;  /* 0x0000005a1b007388 */ /* 0x0201e80000000800 */
[----:B----4-:R0:W-:Y:S04]  /*0ed0*/  STS [R29], R26 ;  /* 0x0000001a1d007388 */ /* 0x0101e80000000800 */
[----:B---3--:R0:W-:Y:S04]  /*0ee0*/  STS [R31], R52 ;  /* 0x000000341f007388 */ /* 0x0081e80000000800 */
[----:B------:R0:W-:Y:S04]  /*0ef0*/  STS [R25], R28 ;  /* 0x0000001c19007388 */ /* 0x0001e80000000800 */
[----:B------:R0:W-:Y:S04]  /*0f00*/  STS [R55], R54 ;  /* 0x0000003637007388 */ /* 0x0001e80000000800 */
[----:B------:R0:W-:Y:S04]  /*0f10*/  STS [R89], R30 ;  /* 0x0000001e59007388 */ /* 0x0001e80000000800 */
[----:B------:R0:W-:Y:S01]  /*0f20*/  STS [R91], R24 ;  /* 0x000000185b007388 */ /* 0x0001e20000000800 */
[----:B------:R-:W-:Y:S05]  /*0f30*/  @!P0 BRA `(.L_x_16) ;  /* 0xfffffff800dc8947 */ /* 0x000fea000383ffff */
.L_x_13:
[----:B------:R-:W-:Y:S05]  /*0f40*/  BSYNC.RECONVERGENT B0 ;  /* 0x0000000000007941 */ /* 0x000fea0003800200 */
.L_x_12:
[----:B------:R-:W3:Y:S08]  /*0f50*/  S2UR UR6, SR_CgaCtaId ;  /* 0x00000000000679c3 */ /* 0x000ef00000008800 */
[----:B------:R-:W-:Y:S01]  /*0f60*/  BAR.SYNC.DEFER_BLOCKING 0x0 ;  /* 0x0000000000007b1d */ /* 0x000fe20000010000 */
[----:B------:R-:W-:Y:S02]  /*0f70*/  IMAD.SHL.U32 R79, R79, 0x8, RZ ;  /* 0x000000084f4f7824 */ /* 0x000fe400078e00ff */
[----:B0-----:R-:W-:-:S03]  /*0f80*/  IMAD.MOV.U32 R52, RZ, RZ, RZ ;  /* 0x000000ffff347224 */ /* 0x001fc600078e00ff */
[----:B------:R-:W-:Y:S02]  /*0f90*/  UMOV UR5, 0x400 ;  /* 0x0000040000057882 */ /* 0x000fe40000000000 */
[----:B------:R-:W-:Y:S02]  /*0fa0*/  UIADD3 UR7, UPT, UPT, UR5, 0x1000, URZ ;  /* 0x0000100005077890 */ /* 0x000fe4000fffe0ff */
[----:B---3--:R-:W-:Y:S02]  /*0fb0*/  ULEA UR5, UR6, UR5, 0x18 ;  /* 0x0000000506057291 */ /* 0x008fe4000f8ec0ff */
[----:B------:R-:W-:-:S12]  /*0fc0*/  ULEA UR7, UR6, UR7, 0x18 ;  /* 0x0000000706077291 */ /* 0x000fd8000f8ec0ff */
.L_x_17:
[----:B------:R-:W-:Y:S02]  /*0fd0*/  IMAD R25, R0, 0x40, R52 ;  /* 0x0000004000197824 */ /* 0x000fe400078e0234 */
[C---:B--2---:R-:W-:Y:S02]  /*0fe0*/  IMAD R24, R52.reuse, 0x80, R79 ;  /* 0x0000008034187824 */ /* 0x044fe400078e024f */
[----:B------:R-:W-:Y:S01]  /*0ff0*/  VIADD R52, R52, 0x1 ;  /* 0x0000000134347836 */ /* 0x000fe20000000000 */
[----:B------:R-:W-:Y:S02]  /*1000*/  LEA R53, R25, UR5, 0x2 ;  /* 0x0000000519357c11 */ /* 0x000fe4000f8e10ff */
[----:B------:R-:W-:Y:S02]  /*1010*/  LEA R55, R24, UR7, 0x2 ;  /* 0x0000000718377c11 */ /* 0x000fe4000f8e10ff */
[----:B------:R-:W-:Y:S01]  /*1020*/  ISETP.NE.AND P0, PT, R52, 0x8, PT ;  /* 0x000000083400780c */ /* 0x000fe20003f05270 */
[----:B------:R-:W-:Y:S04]  /*1030*/  LDS R54, [R53] ;  /* 0x0000000035367984 */ /* 0x000fe80000000800 */
[----:B------:R-:W0:Y:S04]  /*1040*/  LDS.128 R24, [R55] ;  /* 0x0000000037187984 */ /* 0x000e280000000c00 */
[----:B------:R-:W2:Y:S04]  /*1050*/  LDS R80, [R53+0x20] ;  /* 0x0000200035507984 */ /* 0x000ea80000000800 */
[----:B------:R-:W3:Y:S04]  /*1060*/  LDS R82, [R53+0x40] ;  /* 0x0000400035527984 */ /* 0x000ee80000000800 */
[----:B------:R-:W4:Y:S04]  /*1070*/  LDS R84, [R53+0x60] ;  /* 0x0000600035547984 */ /* 0x000f280000000800 */
[----:B------:R-:W5:Y:S04]  /*1080*/  LDS R86, [R53+0x80] ;  /* 0x0000800035567984 */ /* 0x000f680000000800 */
[----:B------:R-:W5:Y:S04]  /*1090*/  LDS R81, [R53+0xa0] ;  /* 0x0000a00035517984 */ /* 0x000f680000000800 */
[----:B-1----:R-:W1:Y:S04]  /*10a0*/  LDS R83, [R53+0xc0] ;  /* 0x0000c00035537984 */ /* 0x002e680000000800 */
[----:B------:R-:W1:Y:S04]  /*10b0*/  LDS R85, [R53+0xe0] ;  /* 0x0000e00035557984 */ /* 0x000e680000000800 */
[----:B------:R-:W1:Y:S01]  /*10c0*/  LDS.128 R28, [R55+0x10] ;  /* 0x00001000371c7984 */ /* 0x000e620000000c00 */
[C---:B0-----:R-:W-:Y:S01]  /*10d0*/  FFMA R3, R54.reuse, R24, R3 ;  /* 0x0000001836037223 */ /* 0x041fe20000000003 */
[C---:B------:R-:W-:Y:S01]  /*10e0*/  FFMA R2, R54.reuse, R25, R2 ;  /* 0x0000001936027223 */ /* 0x040fe20000000002 */
[C---:B------:R-:W-:Y:S01]  /*10f0*/  FFMA R5, R54.reuse, R26, R5 ;  /* 0x0000001a36057223 */ /* 0x040fe20000000005 */
[----:B------:R-:W-:Y:S01]  /*1100*/  FFMA R4, R54, R27, R4 ;  /* 0x0000001b36047223 */ /* 0x000fe20000000004 */
[----:B--2---:R-:W-:Y:S01]  /*1110*/  FFMA R11, R24, R80, R11 ;  /* 0x00000050180b7223 */ /* 0x004fe2000000000b */
[C---:B------:R-:W-:Y:S01]  /*1120*/  FFMA R10, R80.reuse, R25, R10 ;  /* 0x00000019500a7223 */ /* 0x040fe2000000000a */
[C---:B------:R-:W-:Y:S01]  /*1130*/  FFMA R13, R80.reuse, R26, R13 ;  /* 0x0000001a500d7223 */ /* 0x040fe2000000000d */
[----:B------:R-:W-:Y:S01]  /*1140*/  FFMA R12, R80, R27, R12 ;  /* 0x0000001b500c7223 */ /* 0x000fe2000000000c */
[----:B---3--:R-:W-:Y:S01]  /*1150*/  FFMA R19, R24, R82, R19 ;  /* 0x0000005218137223 */ /* 0x008fe20000000013 */
[C---:B------:R-:W-:Y:S01]  /*1160*/  FFMA R18, R82.reuse, R25, R18 ;  /* 0x0000001952127223 */ /* 0x040fe20000000012 */
[C---:B------:R-:W-:Y:S01]  /*1170*/  FFMA R21, R82.reuse, R26, R21 ;  /* 0x0000001a52157223 */ /* 0x040fe20000000015 */
[----:B------:R-:W-:Y:S01]  /*1180*/  FFMA R20, R82, R27, R20 ;  /* 0x0000001b52147223 */ /* 0x000fe20000000014 */
[----:B----4-:R-:W-:Y:S01]  /*1190*/  FFMA R35, R24, R84, R35 ;  /* 0x0000005418237223 */ /* 0x010fe20000000023 */
[C---:B------:R-:W-:Y:S01]  /*11a0*/  FFMA R34, R84.reuse, R25, R34 ;  /* 0x0000001954227223 */ /* 0x040fe20000000022 */
[C---:B------:R-:W-:Y:S01]  /*11b0*/  FFMA R37, R84.reuse, R26, R37 ;  /* 0x0000001a54257223 */ /* 0x040fe20000000025 */
[----:B------:R-:W-:Y:S01]  /*11c0*/  FFMA R36, R84, R27, R36 ;  /* 0x0000001b54247223 */ /* 0x000fe20000000024 */
[----:B-----5:R-:W-:Y:S01]  /*11d0*/  FFMA R43, R24, R86, R43 ;  /* 0x00000056182b7223 */ /* 0x020fe2000000002b */
[C---:B------:R-:W-:Y:S01]  /*11e0*/  FFMA R42, R86.reuse, R25, R42 ;  /* 0x00000019562a7223 */ /* 0x040fe2000000002a */
[CC--:B------:R-:W-:Y:S01]  /*11f0*/  FFMA R45, R86.reuse, R26.reuse, R45 ;  /* 0x0000001a562d7223 */ /* 0x0c0fe2000000002d */
[----:B------:R-:W-:Y:S01]  /*1200*/  FFMA R44, R86, R27, R44 ;  /* 0x0000001b562c7223 */ /* 0x000fe2000000002c */
[C---:B------:R-:W-:Y:S01]  /*1210*/  FFMA R51, R24.reuse, R81, R51 ;  /* 0x0000005118337223 */ /* 0x040fe20000000033 */
[C---:B------:R-:W-:Y:S01]  /*1220*/  FFMA R50, R81.reuse, R25, R50 ;  /* 0x0000001951327223 */ /* 0x040fe20000000032 */
[CC--:B------:R-:W-:Y:S01]  /*1230*/  FFMA R57, R81.reuse, R26.reuse, R57 ;  /* 0x0000001a51397223 */ /* 0x0c0fe20000000039 */
[----:B------:R-:W-:Y:S01]  /*1240*/  FFMA R56, R81, R27, R56 ;  /* 0x0000001b51387223 */ /* 0x000fe20000000038 */
[C---:B-1----:R-:W-:Y:S01]  /*1250*/  FFMA R63, R24.reuse, R83, R63 ;  /* 0x00000053183f7223 */ /* 0x042fe2000000003f */
[C---:B------:R-:W-:Y:S01]  /*1260*/  FFMA R62, R83.reuse, R25, R62 ;  /* 0x00000019533e7223 */ /* 0x040fe2000000003e */
[CC--:B------:R-:W-:Y:S01]  /*1270*/  FFMA R65, R83.reuse, R26.reuse, R65 ;  /* 0x0000001a53417223 */ /* 0x0c0fe20000000041 */
[----:B------:R-:W-:Y:S01]  /*1280*/  FFMA R64, R83, R27, R64 ;  /* 0x0000001b53407223 */ /* 0x000fe20000000040 */
[----:B------:R-:W-:Y:S01]  /*1290*/  FFMA R71, R24, R85, R71 ;  /* 0x0000005518477223 */ /* 0x000fe20000000047 */
[C---:B------:R-:W-:Y:S01]  /*12a0*/  FFMA R70, R85.reuse, R25, R70 ;  /* 0x0000001955467223 */ /* 0x040fe20000000046 */
[C---:B------:R-:W-:Y:S01]  /*12b0*/  FFMA R73, R85.reuse, R26, R73 ;  /* 0x0000001a55497223 */ /* 0x040fe20000000049 */
[----:B------:R-:W-:Y:S01]  /*12c0*/  FFMA R72, R85, R27, R72 ;  /* 0x0000001b55487223 */ /* 0x000fe20000000048 */
[C---:B------:R-:W-:Y:S01]  /*12d0*/  FFMA R7, R54.reuse, R28, R7 ;  /* 0x0000001c36077223 */ /* 0x040fe20000000007 */
        /* <DEDUP_REMOVED lines=17> */
[CC--:B------:R-:W-:Y:S01]  /*13f0*/  FFMA R49, R86.reuse, R30.reuse, R49 ;  /* 0x0000001e56317223 */ /* 0x0c0fe20000000031 */
        /* <DEDUP_REMOVED lines=9> */
[----:B------:R-:W-:Y:S01]  /*1490*/  FFMA R75, R28, R85, R75 ;  /* 0x000000551c4b7223 */ /* 0x000fe2000000004b */
[C---:B------:R-:W-:Y:S01]  /*14a0*/  FFMA R74, R85.reuse, R29, R74 ;  /* 0x0000001d554a7223 */ /* 0x040fe2000000004a */
[C---:B------:R-:W-:Y:S01]  /*14b0*/  FFMA R77, R85.reuse, R30, R77 ;  /* 0x0000001e554d7223 */ /* 0x040fe2000000004d */
        /* <DEDUP_REMOVED lines=9> */
[----:B0-----:R-:W-:-:S04]  /*1550*/  IMAD R0, R27, 0x10, R0 ;  /* 0x000000101b007824 */ /* 0x001fc800078e0200 */
[----:B------:R-:W-:Y:S02]  /*1560*/  IMAD.SHL.U32 R0, R0, 0x8, RZ ;  /* 0x0000000800007824 */ /* 0x000fe400078e00ff */
[----:B--2---:R-:W-:-:S03]  /*1570*/  IMAD R79, R26, 0x80, R79 ;  /* 0x000000801a4f7824 */ /* 0x004fc600078e024f */
[C---:B------:R-:W-:Y:S01]  /*1580*/  ISETP.GT.U32.AND P1, PT, R0.reuse, 0x9ff, PT ;  /* 0x000009ff0000780c */ /* 0x040fe20003f24070 */
[----:B------:R-:W-:Y:S01]  /*1590*/  IMAD R27, R0, 0x800, R79 ;  /* 0x00000800001b7824 */ /* 0x000fe200078e024f */
[C---:B------:R-:W-:Y:S02]  /*15a0*/  ISETP.GT.AND P3, PT, R79.reuse, 0x7fa, PT ;  /* 0x000007fa4f00780c */ /* 0x040fe40003f64270 */
[----:B------:R-:W-:Y:S01]  /*15b0*/  ISETP.GT.OR P2, PT, R79, 0x7ff, P1 ;  /* 0x000007ff4f00780c */ /* 0x000fe20000f44670 */
[----:B-1----:R-:W-:Y:S01]  /*15c0*/  IMAD.WIDE R24, R27, 0x4, R24 ;  /* 0x000000041b187825 */ /* 0x002fe200078e0218 */
[C---:B------:R-:W-:Y:S02]  /*15d0*/  ISETP.GT.OR P0, PT, R79.reuse, 0x7fe, P1 ;  /* 0x000007fe4f00780c */ /* 0x040fe40000f04670 */
[C---:B------:R-:W-:Y:S02]  /*15e0*/  ISETP.GT.OR P6, PT, R79.reuse, 0x7fd, P1 ;  /* 0x000007fd4f00780c */ /* 0x040fe40000fc4670 */
[----:B------:R-:W-:-:S02]  /*15f0*/  ISETP.GT.OR P5, PT, R79, 0x7fc, P1 ;  /* 0x000007fc4f00780c */ /* 0x000fc40000fa4670 */
[C---:B------:R-:W-:Y:S02]  /*1600*/  ISETP.GT.OR P1, PT, R79.reuse, 0x7fb, P1 ;  /* 0x000007fb4f00780c */ /* 0x040fe40000f24670 */
[----:B------:R-:W-:-:S03]  /*1610*/  ISETP.GT.AND P4, PT, R79, 0x7f9, PT ;  /* 0x000007f94f00780c */ /* 0x000fc60003f84270 */
        /* <DEDUP_REMOVED lines=136> */
.L_x_19:
        /* <DEDUP_REMOVED lines=14> */
.L_x_35:


//--------------------- .text._Z8matmul_2PfS_S_   --------------------------
	.section	.text._Z8matmul_2PfS_S_,"ax",@progbits
	.align	128
        .global         _Z8matmul_2PfS_S_
        .type           _Z8matmul_2PfS_S_,@function
        .size           _Z8matmul_2PfS_S_,(.L_x_36 - _Z8matmul_2PfS_S_)
        .other          _Z8matmul_2PfS_S_,@"STO_CUDA_ENTRY STV_DEFAULT"
_Z8matmul_2PfS_S_:
.text._Z8matmul_2PfS_S_:
[----:B------:R-:W-:Y:S01]  /*0000*/  LDC R1, c[0x0][0x37c] ;  /* 0x0000df00ff017b82 */ /* 0x000fe20000000800 */
[----:B------:R-:W0:Y:S01]  /*0010*/  LDCU UR5, c[0x0][0x360] ;  /* 0x00006c00ff0577ac */ /* 0x000e220008000800 */
[----:B------:R-:W1:Y:S01]  /*0020*/  S2R R0, SR_TID.Y ;  /* 0x0000000000007919 */ /* 0x000e620000002200 */
[----:B------:R-:W-:Y:S01]  /*0030*/  HFMA2 R45, -RZ, RZ, 0, 0 ;  /* 0x00000000ff2d7431 */ /* 0x000fe200000001ff */
[----:B------:R-:W-:Y:S01]  /*0040*/  MOV R38, RZ ;  /* 0x000000ff00267202 */ /* 0x000fe20000000f00 */
[----:B------:R-:W0:Y:S01]  /*0050*/  LDCU UR4, c[0x0][0x364] ;  /* 0x00006c80ff0477ac */ /* 0x000e220008000800 */
[----:B------:R-:W1:Y:S01]  /*0060*/  S2R R5, SR_TID.X ;  /* 0x0000000000057919 */ /* 0x000e620000002100 */
[----:B------:R-:W-:Y:S01]  /*0070*/  HFMA2 R26, -RZ, RZ, 0, 0 ;  /* 0x00000000ff1a7431 */ /* 0x000fe200000001ff */
[----:B------:R-:W-:Y:S01]  /*0080*/  CS2R R24, SRZ ;  /* 0x0000000000187805 */ /* 0x000fe2000001ff00 */
[----:B------:R-:W-:Y:S01]  /*0090*/  HFMA2 R47, -RZ, RZ, 0, 0 ;  /* 0x00000000ff2f7431 */ /* 0x000fe200000001ff */
[----:B------:R-:W-:-:S02]  /*00a0*/  CS2R R40, SRZ ;  /* 0x0000000000287805 */ /* 0x000fc4000001ff00 */
[----:B------:R-:W-:Y:S02]  /*00b0*/  MOV R22, RZ ;  /* 0x000000ff00167202 */ /* 0x000fe40000000f00 */
[----:B------:R-:W-:Y:S02]  /*00c0*/  CS2R R20, SRZ ;  /* 0x0000000000147805 */ /* 0x000fe4000001ff00 */
[----:B------:R-:W-:Y:S02]  /*00d0*/  MOV R49, RZ ;  /* 0x000000ff00317202 */ /* 0x000fe40000000f00 */
[----:B------:R-:W-:Y:S02]  /*00e0*/  CS2R R18, SRZ ;  /* 0x0000000000127805 */ /* 0x000fe4000001ff00 */
[----:B------:R-:W-:Y:S01]  /*00f0*/  CS2R R16, SRZ ;  /* 0x0000000000107805 */ /* 0x000fe2000001ff00 */
[----:B------:R-:W2:Y:S01]  /*0100*/  LDCU.64 UR8, c[0x0][0x358] ;  /* 0x00006b00ff0877ac */ /* 0x000ea20008000a00 */
[----:B0-----:R-:W-:-:S06]  /*0110*/  UIMAD UR4, UR5, UR4, URZ ;  /* 0x00000004050472a4 */ /* 0x001fcc000f8e02ff */
[----:B------:R-:W-:Y:S02]  /*0120*/  IADD3 R7, PT, PT, RZ, -UR4, RZ ;  /* 0x80000004ff077c10 */ /* 0x000fe4000fffe0ff */
[----:B------:R-:W-:Y:S01]  /*0130*/  ISETP.NE.U32.AND P2, PT, RZ, UR4, PT ;  /* 0x00000004ff007c0c */ /* 0x000fe2000bf45070 */
[----:B------:R-:W0:Y:S01]  /*0140*/  I2F.U32.RP R6, UR4 ;  /* 0x0000000400067d06 */ /* 0x000e220008209000 */
[----:B-1----:R-:W-:-:S05]  /*0150*/  IMAD R0, R0, UR5, R5 ;  /* 0x0000000500007c24 */ /* 0x002fca000f8e0205 */
[----:B------:R-:W-:Y:S02]  /*0160*/  IADD3 R0, PT, PT, R0, UR4, RZ ;  /* 0x0000000400007c10 */ /* 0x000fe4000fffe0ff */
[----:B0-----:R-:W0:Y:S02]  /*0170*/  MUFU.RCP R6, R6 ;  /* 0x0000000600067308 */ /* 0x001e240000001000 */
[C---:B------:R-:W-:Y:S02]  /*0180*/  ISETP.GE.U32.AND P0, PT, R0.reuse, 0x200, PT ;  /* 0x000002000000780c */ /* 0x040fe40003f06070 */
[----:B------:R-:W-:Y:S02]  /*0190*/  VIMNMX.U32 R5, PT, PT, R0, 0x200, !PT ;  /* 0x0000020000057848 */ /* 0x000fe40007fe0000 */
[----:B------:R-:W-:-:S04]  /*01a0*/  SEL R4, RZ, 0x1, P0 ;  /* 0x00000001ff047807 */ /* 0x000fc80000000000 */
[----:B------:R-:W-:Y:S02]  /*01b0*/  IADD3 R5, PT, PT, R5, -R0, -R4 ;  /* 0x8000000005057210 */ /* 0x000fe40007ffe804 */
[----:B0-----:R-:W-:-:S04]  /*01c0*/  IADD3 R2, PT, PT, R6, 0xffffffe, RZ ;  /* 0x0ffffffe06027810 */ /* 0x001fc80007ffe0ff */
[----:B------:R0:W1:Y:S02]  /*01d0*/  F2I.FTZ.U32.TRUNC.NTZ R3, R2 ;  /* 0x0000000200037305 */ /* 0x000064000021f000 */
[----:B0-----:R-:W-:Y:S02]  /*01e0*/  HFMA2 R2, -RZ, RZ, 0, 0 ;  /* 0x00000000ff027431 */ /* 0x001fe400000001ff */
[----:B-1----:R-:W-:-:S04]  /*01f0*/  IMAD R7, R7, R3, RZ ;  /* 0x0000000307077224 */ /* 0x002fc800078e02ff */
[----:B------:R-:W-:-:S06]  /*0200*/  IMAD.HI.U32 R6, R3, R7, R2 ;  /* 0x0000000703067227 */ /* 0x000fcc00078e0002 */
[----:B------:R-:W-:-:S05]  /*0210*/  IMAD.HI.U32 R3, R6, R5, RZ ;  /* 0x0000000506037227 */ /* 0x000fca00078e00ff */
[----:B------:R-:W-:-:S05]  /*0220*/  IADD3 R0, PT, PT, -R3, RZ, RZ ;  /* 0x000000ff03007210 */ /* 0x000fca0007ffe1ff */
[----:B------:R-:W-:-:S05]  /*0230*/  IMAD R5, R0, UR4, R5 ;  /* 0x0000000400057c24 */ /* 0x000fca000f8e0205 */
[----:B------:R-:W-:-:S13]  /*0240*/  ISETP.GE.U32.AND P0, PT, R5, UR4, PT ;  /* 0x0000000405007c0c */ /* 0x000fda000bf06070 */
[----:B------:R-:W-:Y:S02]  /*0250*/  @P0 IADD3 R5, PT, PT, R5, -UR4, RZ ;  /* 0x8000000405050c10 */ /* 0x000fe4000fffe0ff */
[----:B------:R-:W-:Y:S02]  /*0260*/  @P0 IADD3 R3, PT, PT, R3, 0x1, RZ ;  /* 0x0000000103030810 */ /* 0x000fe40007ffe0ff */
[----:B------:R-:W-:-:S13]  /*0270*/  ISETP.GE.U32.AND P1, PT, R5, UR4, PT ;  /* 0x0000000405007c0c */ /* 0x000fda000bf26070 */
[----:B------:R-:W-:Y:S02]  /*0280*/  @P1 IADD3 R3, PT, PT, R3, 0x1, RZ ;  /* 0x0000000103031810 */ /* 0x000fe40007ffe0ff */
[----:B------:R-:W-:Y:S01]  /*0290*/  @!P2 LOP3.LUT R3, RZ, UR4, RZ, 0x33, !PT ;  /* 0x00000004ff03ac12 */ /* 0x000fe2000f8e33ff */
[----:B------:R-:W-:-:S03]  /*02a0*/  UMOV UR4, URZ ;  /* 0x000000ff00047c82 */ /* 0x000fc60008000000 */
[----:B--2---:R-:W-:-:S07]  /*02b0*/  IADD3 R0, PT, PT, R4, R3, RZ ;  /* 0x0000000304007210 */ /* 0x004fce0007ffe0ff */
.L_x_25:
[----:B------:R-:W0:Y:S01]  /*02c0*/  S2R R13, SR_TID.Y ;  /* 0x00000000000d7919 */ /* 0x000e220000002200 */
[----:B------:R-:W0:Y:S01]  /*02d0*/  LDCU UR10, c[0x0][0x360] ;  /* 0x00006c00ff0a77ac */ /* 0x000e220008000800 */
[----:B------:R-:W-:Y:S01]  /*02e0*/  BSSY.RECONVERGENT B0, `(.L_x_20) ;  /* 0x00000a3000007945 */ /* 0x000fe20003800200 */
[----:B------:R-:W0:Y:S02]  /*02f0*/  S2R R12, SR_TID.X ;  /* 0x00000000000c7919 */ /* 0x000e240000002100 */
[----:B0-----:R-:W-:-:S05]  /*0300*/  IMAD R33, R13, UR10, R12 ;  /* 0x0000000a0d217c24 */ /* 0x001fca000f8e020c */
[----:B------:R-:W-:-:S13]  /*0310*/  ISETP.GT.U32.AND P0, PT, R33, 0x1ff, PT ;  /* 0x000001ff2100780c */ /* 0x000fda0003f04070 */
[----:B------:R-:W-:Y:S05]  /*0320*/  @P0 BRA `(.L_x_21) ;  /* 0x0000000800780947 */ /* 0x000fea0003800000 */
[----:B------:R-:W0:Y:S01]  /*0330*/  S2R R28, SR_CTAID.Y ;  /* 0x00000000001c7919 */ /* 0x000e220000002600 */
[----:B------:R-:W1:Y:S01]  /*0340*/  LDC R30, c[0x0][0x364] ;  /* 0x0000d900ff1e7b82 */ /* 0x000e620000000800 */
[C---:B------:R-:W-:Y:S01]  /*0350*/  LOP3.LUT R10, R0.reuse, 0x3, RZ, 0xc0, !PT ;  /* 0x00000003000a7812 */ /* 0x040fe200078ec0ff */
[----:B------:R-:W-:Y:S01]  /*0360*/  BSSY.RECONVERGENT B1, `(.L_x_22) ;  /* 0x0000046000017945 */ /* 0x000fe20003800200 */
[----:B------:R-:W2:Y:S01]  /*0370*/  S2R R14, SR_CTAID.X ;  /* 0x00000000000e7919 */ /* 0x000ea20000002500 */
[----:B------:R-:W-:Y:S02]  /*0380*/  ISETP.GE.U32.AND P1, PT, R0, 0x3, PT ;  /* 0x000000030000780c */ /* 0x000fe40003f26070 */
[----:B------:R-:W-:Y:S01]  /*0390*/  ISETP.NE.AND P0, PT, R10, 0x3, PT ;  /* 0x000000030a00780c */ /* 0x000fe20003f05270 */
[----:B-1----:R-:W-:Y:S01]  /*03a0*/  IMAD R30, R30, UR10, RZ ;  /* 0x0000000a1e1e7c24 */ /* 0x002fe2000f8e02ff */
[----:B0-----:R-:W-:-:S11]  /*03b0*/  SHF.L.U32 R28, R28, 0x6, RZ ;  /* 0x000000061c1c7819 */ /* 0x001fd600000006ff */
[----:B--2---:R-:W-:Y:S05]  /*03c0*/  @!P0 BRA `(.L_x_23) ;  /* 0x0000000000fc8947 */ /* 0x004fea0003800000 */
[----:B------:R-:W0:Y:S01]  /*03d0*/  LDC.64 R4, c[0x0][0x380] ;  /* 0x0000e000ff047b82 */ /* 0x000e220000000a00 */
[C---:B------:R-:W-:Y:S02]  /*03e0*/  LOP3.LUT R6, R33.reuse, 0x7, RZ, 0xc0, !PT ;  /* 0x0000000721067812 */ /* 0x040fe400078ec0ff */
[C---:B------:R-:W-:Y:S02]  /*03f0*/  LEA.HI R7, R33.reuse, R28, RZ, 0x1d ;  /* 0x0000001c21077211 */ /* 0x040fe400078fe8ff */
[----:B------:R-:W-:Y:S02]  /*0400*/  LOP3.LUT R9, R33, 0x3f, RZ, 0xc0, !PT ;  /* 0x0000003f21097812 */ /* 0x000fe400078ec0ff */
[----:B------:R-:W-:Y:S01]  /*0410*/  LEA R6, R7, R6, 0xc ;  /* 0x0000000607067211 */ /* 0x000fe200078e60ff */
[----:B------:R-:W1:Y:S01]  /*0420*/  LDC.64 R2, c[0x0][0x388] ;  /* 0x0000e200ff027b82 */ /* 0x000e620000000a00 */
[----:B------:R-:W-:Y:S02]  /*0430*/  LEA.HI R7, R33, UR4, RZ, 0x1a ;  /* 0x0000000421077c11 */ /* 0x000fe4000f8fd0ff */
[----:B------:R-:W-:-:S02]  /*0440*/  LEA R8, R14, R9, 0x6 ;  /* 0x000000090e087211 */ /* 0x000fc400078e30ff */
[----:B------:R-:W-:Y:S02]  /*0450*/  IADD3 R9, PT, PT, R6, UR4, RZ ;  /* 0x0000000406097c10 */ /* 0x000fe4000fffe0ff */
[----:B------:R-:W-:-:S03]  /*0460*/  LEA R7, R7, R8, 0xb ;  /* 0x0000000807077211 */ /* 0x000fc600078e58ff */
[----:B0-----:R-:W-:-:S06]  /*0470*/  IMAD.WIDE.U32 R8, R9, 0x4, R4 ;  /* 0x0000000409087825 */ /* 0x001fcc00078e0004 */
[----:B------:R-:W2:Y:S01]  /*0480*/  LDG.E R8, desc[UR8][R8.64] ;  /* 0x0000000808087981 */ /* 0x000ea2000c1e1900 */
[----:B-1----:R-:W-:-:S06]  /*0490*/  IMAD.WIDE R6, R7, 0x4, R2 ;  /* 0x0000000407067825 */ /* 0x002fcc00078e0202 */
[----:B------:R-:W3:Y:S01]  /*04a0*/  LDG.E R6, desc[UR8][R6.64] ;  /* 0x0000000806067981 */ /* 0x000ee2000c1e1900 */
[----:B------:R-:W0:Y:S01]  /*04b0*/  S2UR UR7, SR_CgaCtaId ;  /* 0x00000000000779c3 */ /* 0x000e220000008800 */
[----:B------:R-:W-:Y:S02]  /*04c0*/  UMOV UR5, 0x400 ;  /* 0x0000040000057882 */ /* 0x000fe40000000000 */
[----:B------:R-:W-:Y:S01]  /*04d0*/  UIADD3 UR6, UPT, UPT, UR5, 0x800, URZ ;  /* 0x0000080005067890 */ /* 0x000fe2000fffe0ff */
[----:B------:R-:W-:Y:S01]  /*04e0*/  ISETP.NE.AND P0, PT, R10, RZ, PT ;  /* 0x000000ff0a00720c */ /* 0x000fe20003f05270 */
[----:B0-----:R-:W-:Y:S02]  /*04f0*/  ULEA UR5, UR7, UR5, 0x18 ;  /* 0x0000000507057291 */ /* 0x001fe4000f8ec0ff */
[----:B------:R-:W-:-:S04]  /*0500*/  ULEA UR6, UR7, UR6, 0x18 ;  /* 0x0000000607067291 */ /* 0x000fc8000f8ec0ff */
[C---:B------:R-:W-:Y:S02]  /*0510*/  LEA R11, R33.reuse, UR5, 0x2 ;  /* 0x00000005210b7c11 */ /* 0x040fe4000f8e10ff */
[C---:B------:R-:W-:Y:S02]  /*0520*/  LEA R15, R33.reuse, UR6, 0x2 ;  /* 0x00000006210f7c11 */ /* 0x040fe4000f8e10ff */
[----:B------:R-:W-:-:S04]  /*0530*/  IADD3 R23, PT, PT, R33, R30, RZ ;  /* 0x0000001e21177210 */ /* 0x000fc80007ffe0ff */
[----:B------:R-:W-:Y:S01]  /*0540*/  MOV R33, R23 ;  /* 0x0000001700217202 */ /* 0x000fe20000000f00 */
[----:B--2---:R0:W-:Y:S04]  /*0550*/  STS [R11], R8 ;  /* 0x000000080b007388 */ /* 0x0041e80000000800 */
[----:B---3--:R0:W-:Y:S01]  /*0560*/  STS [R15], R6 ;  /* 0x000000060f007388 */ /* 0x0081e20000000800 */
[----:B------:R-:W-:Y:S05]  /*0570*/  @!P0 BRA `(.L_x_23) ;  /* 0x0000000000908947 */ /* 0x000fea0003800000 */
[----:B------:R-:W-:Y:S02]  /*0580*/  ISETP.NE.AND P0, PT, R10, 0x1, PT ;  /* 0x000000010a00780c */ /* 0x000fe40003f05270 */
[----:B------:R-:W-:Y:S02]  /*0590*/  IADD3 R33, PT, PT, R30, R23, RZ ;  /* 0x000000171e217210 */ /* 0x000fe40007ffe0ff */
[C---:B0-----:R-:W-:Y:S02]  /*05a0*/  LOP3.LUT R6, R23.reuse, 0x7, RZ, 0xc0, !PT ;  /* 0x0000000717067812 */ /* 0x041fe400078ec0ff */
[C---:B------:R-:W-:Y:S02]  /*05b0*/  LEA.HI R7, R23.reuse, R28, RZ, 0x1d ;  /* 0x0000001c17077211 */ /* 0x040fe400078fe8ff */
[----:B------:R-:W-:Y:S02]  /*05c0*/  LOP3.LUT R9, R23, 0x3f, RZ, 0xc0, !PT ;  /* 0x0000003f17097812 */ /* 0x000fe400078ec0ff */
[----:B------:R-:W-:-:S02]  /*05d0*/  LEA R6, R7, R6, 0xc ;  /* 0x0000000607067211 */ /* 0x000fc400078e60ff */
[----:B------:R-:W-:Y:S02]  /*05e0*/  LEA.HI R7, R23, UR4, RZ, 0x1a ;  /* 0x0000000417077c11 */ /* 0x000fe4000f8fd0ff */
[C---:B------:R-:W-:Y:S02]  /*05f0*/  @P0 LOP3.LUT R8, R33.reuse, 0x7, RZ, 0xc0, !PT ;  /* 0x0000000721080812 */ /* 0x040fe400078ec0ff */
[C---:B------:R-:W-:Y:S02]  /*0600*/  @P0 LEA.HI R27, R33.reuse, R28, RZ, 0x1d ;  /* 0x0000001c211b0211 */ /* 0x040fe400078fe8ff */
[----:B------:R-:W-:Y:S02]  /*0610*/  @P0 LOP3.LUT R29, R33, 0x3f, RZ, 0xc0, !PT ;  /* 0x0000003f211d0812 */ /* 0x000fe400078ec0ff */
[----:B------:R-:W-:Y:S02]  /*0620*/  @P0 LEA R27, R27, R8, 0xc ;  /* 0x000000081b1b0211 */ /* 0x000fe400078e60ff */
[----:B------:R-:W-:-:S02]  /*0630*/  LEA R8, R14, R9, 0x6 ;  /* 0x000000090e087211 */ /* 0x000fc400078e30ff */
[----:B------:R-:W-:Y:S02]  /*0640*/  @P0 LEA.HI R10, R33, UR4, RZ, 0x1a ;  /* 0x00000004210a0c11 */ /* 0x000fe4000f8fd0ff */
[----:B------:R-:W-:Y:S02]  /*0650*/  @P0 LEA R29, R14, R29, 0x6 ;  /* 0x0000001d0e1d0211 */ /* 0x000fe400078e30ff */
[----:B------:R-:W-:Y:S02]  /*0660*/  IADD3 R9, PT, PT, R6, UR4, RZ ;  /* 0x0000000406097c10 */ /* 0x000fe4000fffe0ff */
[----:B------:R-:W-:Y:S02]  /*0670*/  LEA R7, R7, R8, 0xb ;  /* 0x0000000807077211 */ /* 0x000fe400078e58ff */
[----:B------:R-:W-:Y:S01]  /*0680*/  @P0 IADD3 R27, PT, PT, R27, UR4, RZ ;  /* 0x000000041b1b0c10 */ /* 0x000fe2000fffe0ff */
[----:B------:R-:W-:Y:S01]  /*0690*/  IMAD.WIDE.U32 R8, R9, 0x4, R4 ;  /* 0x0000000409087825 */ /* 0x000fe200078e0004 */
[----:B------:R-:W-:-:S03]  /*06a0*/  @P0 LEA R29, R10, R29, 0xb ;  /* 0x0000001d0a1d0211 */ /* 0x000fc600078e58ff */
[----:B------:R-:W-:Y:S02]  /*06b0*/  IMAD.WIDE R6, R7, 0x4, R2 ;  /* 0x0000000407067825 */ /* 0x000fe400078e0202 */
[----:B------:R-:W2:Y:S02]  /*06c0*/  LDG.E R8, desc[UR8][R8.64] ;  /* 0x0000000808087981 */ /* 0x000ea4000c1e1900 */
[----:B------:R-:W-:Y:S02]  /*06d0*/  @P0 IMAD.WIDE.U32 R4, R27, 0x4, R4 ;  /* 0x000000041b040825 */ /* 0x000fe400078e0004 */
[----:B------:R0:W3:Y:S02]  /*06e0*/  LDG.E R6, desc[UR8][R6.64] ;  /* 0x0000000806067981 */ /* 0x0000e4000c1e1900 */
[----:B------:R-:W-:Y:S02]  /*06f0*/  @P0 IMAD.WIDE R2, R29, 0x4, R2 ;  /* 0x000000041d020825 */ /* 0x000fe400078e0202 */
[----:B------:R-:W4:Y:S04]  /*0700*/  @P0 LDG.E R5, desc[UR8][R4.64] ;  /* 0x0000000804050981 */ /* 0x000f28000c1e1900 */
[----:B------:R-:W5:Y:S01]  /*0710*/  @P0 LDG.E R2, desc[UR8][R2.64] ;  /* 0x0000000802020981 */ /* 0x000f62000c1e1900 */
[----:B------:R-:W-:-:S02]  /*0720*/  LEA R23, R30, R11, 0x2 ;  /* 0x0000000b1e177211 */ /* 0x000fc400078e10ff */
[C---:B------:R-:W-:Y:S02]  /*0730*/  LEA R15, R30.reuse, R15, 0x2 ;  /* 0x0000000f1e0f7211 */ /* 0x040fe400078e10ff */
[C---:B------:R-:W-:Y:S02]  /*0740*/  @P0 LEA R10, R30.reuse, R23, 0x2 ;  /* 0x000000171e0a0211 */ /* 0x040fe400078e10ff */
[----:B------:R-:W-:Y:S02]  /*0750*/  @P0 LEA R11, R30, R15, 0x2 ;  /* 0x0000000f1e0b0211 */ /* 0x000fe400078e10ff */
[----:B0-----:R-:W-:-:S04]  /*0760*/  @P0 IADD3 R7, PT, PT, R33, R30, RZ ;  /* 0x0000001e21070210 */ /* 0x001fc80007ffe0ff */
[----:B------:R-:W-:Y:S01]  /*0770*/  @P0 MOV R33, R7 ;  /* 0x0000000700210202 */ /* 0x000fe20000000f00 */
[----:B--2---:R1:W-:Y:S04]  /*0780*/  STS [R23], R8 ;  /* 0x0000000817007388 */ /* 0x0043e80000000800 */
[----:B---3--:R1:W-:Y:S04]  /*0790*/  STS [R15], R6 ;  /* 0x000000060f007388 */ /* 0x0083e80000000800 */
[----:B----4-:R1:W-:Y:S04]  /*07a0*/  @P0 STS [R10], R5 ;  /* 0x000000050a000388 */ /* 0x0103e80000000800 */
[----:B-----5:R1:W-:Y:S02]  /*07b0*/  @P0 STS [R11], R2 ;  /* 0x000000020b000388 */ /* 0x0203e40000000800 */
.L_x_23:
[----:B------:R-:W-:Y:S05]  /*07c0*/  BSYNC.RECONVERGENT B1 ;  /* 0x0000000000017941 */ /* 0x000fea0003800200 */
.L_x_22:
[----:B------:R-:W-:Y:S05]  /*07d0*/  @!P1 BRA `(.L_x_21) ;  /* 0x00000004004c9947 */ /* 0x000fea0003800000 */
[----:B-1----:R-:W1:Y:S01]  /*07e0*/  S2R R2, SR_CgaCtaId ;  /* 0x0000000000027919 */ /* 0x002e620000008800 */
[----:B------:R-:W-:Y:S01]  /*07f0*/  MOV R27, 0x400 ;  /* 0x00000400001b7802 */ /* 0x000fe20000000f00 */
[C---:B------:R-:W-:Y:S01]  /*0800*/  IMAD R23, R30.reuse, 0x3, R33 ;  /* 0x000000031e177824 */ /* 0x040fe200078e0221 */
[----:B0-----:R-:W-:Y:S02]  /*0810*/  LEA R15, R30, R33, 0x1 ;  /* 0x000000211e0f7211 */ /* 0x001fe400078e08ff */
[----:B------:R-:W-:Y:S02]  /*0820*/  IADD3 R29, PT, PT, R27, 0x800, RZ ;  /* 0x000008001b1d7810 */ /* 0x000fe40007ffe0ff */
[C---:B------:R-:W-:Y:S02]  /*0830*/  IADD3 R31, PT, PT, R33.reuse, R30, RZ ;  /* 0x0000001e211f7210 */ /* 0x040fe40007ffe0ff */
[----:B------:R-:W-:Y:S02]  /*0840*/  SHF.L.U32 R32, R33, 0x2, RZ ;  /* 0x0000000221207819 */ /* 0x000fe400000006ff */
[----:B-1----:R-:W-:-:S02]  /*0850*/  LEA R27, R2, R27, 0x18 ;  /* 0x0000001b021b7211 */ /* 0x002fc400078ec0ff */
[----:B------:R-:W-:-:S07]  /*0860*/  LEA R29, R2, R29, 0x18 ;  /* 0x0000001d021d7211 */ /* 0x000fce00078ec0ff */
.L_x_24:
[----:B--2---:R-:W0:Y:S01]  /*0870*/  LDC.64 R8, c[0x0][0x380] ;  /* 0x0000e000ff087b82 */ /* 0x004e220000000a00 */
[----:B------:R-:W-:Y:S02]  /*0880*/  LOP3.LUT R4, R33, 0x7, RZ, 0xc0, !PT ;  /* 0x0000000721047812 */ /* 0x000fe400078ec0ff */
[----:B------:R-:W-:Y:S02]  /*0890*/  LOP3.LUT R6, R31, 0x7, RZ, 0xc0, !PT ;  /* 0x000000071f067812 */ /* 0x000fe400078ec0ff */
[----:B------:R-:W-:Y:S02]  /*08a0*/  LOP3.LUT R10, R15, 0x7, RZ, 0xc0, !PT ;  /* 0x000000070f0a7812 */ /* 0x000fe400078ec0ff */
[----:B------:R-:W-:Y:S02]  /*08b0*/  LOP3.LUT R11, R23, 0x7, RZ, 0xc0, !PT ;  /* 0x00000007170b7812 */ /* 0x000fe400078ec0ff */
[-C--:B------:R-:W-:Y:S02]  /*08c0*/  LEA.HI R3, R33, R28.reuse, RZ, 0x1d ;  /* 0x0000001c21037211 */ /* 0x080fe400078fe8ff */
[----:B------:R-:W-:-:S02]  /*08d0*/  LEA.HI R5, R31, R28, RZ, 0x1d ;  /* 0x0000001c1f057211 */ /* 0x000fc400078fe8ff */
[-C--:B------:R-:W-:Y:S02]  /*08e0*/  LEA.HI R7, R15, R28.reuse, RZ, 0x1d ;  /* 0x0000001c0f077211 */ /* 0x080fe400078fe8ff */
[----:B------:R-:W-:Y:S02]  /*08f0*/  IADD3 R4, PT, PT, R4, UR4, RZ ;  /* 0x0000000404047c10 */ /* 0x000fe4000fffe0ff */
[----:B------:R-:W-:Y:S02]  /*0900*/  IADD3 R6, PT, PT, R6, UR4, RZ ;  /* 0x0000000406067c10 */ /* 0x000fe4000fffe0ff */
[----:B------:R-:W-:Y:S02]  /*0910*/  IADD3 R10, PT, PT, R10, UR4, RZ ;  /* 0x000000040a0a7c10 */ /* 0x000fe4000fffe0ff */
[----:B------:R-:W-:Y:S02]  /*0920*/  LEA.HI R2, R23, R28, RZ, 0x1d ;  /* 0x0000001c17027211 */ /* 0x000fe400078fe8ff */
[----:B------:R-:W-:-:S02]  /*0930*/  IADD3 R11, PT, PT, R11, UR4, RZ ;  /* 0x000000040b0b7c10 */ /* 0x000fc4000fffe0ff */
[----:B------:R-:W-:Y:S02]  /*0940*/  LEA R3, R3, R4, 0xc ;  /* 0x0000000403037211 */ /* 0x000fe400078e60ff */
[----:B------:R-:W-:Y:S02]  /*0950*/  LEA R5, R5, R6, 0xc ;  /* 0x0000000605057211 */ /* 0x000fe400078e60ff */
[----:B------:R-:W-:Y:S02]  /*0960*/  LEA R7, R7, R10, 0xc ;  /* 0x0000000a07077211 */ /* 0x000fe400078e60ff */
[----:B------:R-:W-:Y:S01]  /*0970*/  LEA R11, R2, R11, 0xc ;  /* 0x0000000b020b7211 */ /* 0x000fe200078e60ff */
[----:B0-----:R-:W-:Y:S01]  /*0980*/  IMAD.WIDE.U32 R2, R3, 0x4, R8 ;  /* 0x0000000403027825 */ /* 0x001fe200078e0008 */
[----:B------:R-:W-:-:S03]  /*0990*/  LOP3.LUT R35, R33, 0x3f, RZ, 0xc0, !PT ;  /* 0x0000003f21237812 */ /* 0x000fc600078ec0ff */
[--C-:B------:R-:W-:Y:S01]  /*09a0*/  IMAD.WIDE.U32 R4, R5, 0x4, R8.reuse ;  /* 0x0000000405047825 */ /* 0x100fe200078e0008 */
[----:B------:R-:W-:Y:S01]  /*09b0*/  LOP3.LUT R43, R31, 0x3f, RZ, 0xc0, !PT ;  /* 0x0000003f1f2b7812 */ /* 0x000fe200078ec0ff */
[----:B------:R0:W2:Y:S02]  /*09c0*/  LDG.E R34, desc[UR8][R2.64] ;  /* 0x0000000802227981 */ /* 0x0000a4000c1e1900 */
[----:B------:R-:W-:-:S04]  /*09d0*/  IMAD.WIDE.U32 R6, R7, 0x4, R8 ;  /* 0x0000000407067825 */ /* 0x000fc800078e0008 */
[----:B------:R-:W-:Y:S02]  /*09e0*/  IMAD.WIDE.U32 R8, R11, 0x4, R8 ;  /* 0x000000040b087825 */ /* 0x000fe400078e0008 */
[----:B------:R-:W1:Y:S01]  /*09f0*/  LDC.64 R10, c[0x0][0x388] ;  /* 0x0000e200ff0a7b82 */ /* 0x000e620000000a00 */
[C---:B------:R-:W-:Y:S02]  /*0a00*/  LEA R42, R14.reuse, R43, 0x6 ;  /* 0x0000002b0e2a7211 */ /* 0x040fe400078e30ff */
[----:B------:R-:W-:Y:S01]  /*0a10*/  LOP3.LUT R43, R15, 0x3f, RZ, 0xc0, !PT ;  /* 0x0000003f0f2b7812 */ /* 0x000fe200078ec0ff */
[----:B------:R-:W3:Y:S01]  /*0a20*/  LDG.E R8, desc[UR8][R8.64] ;  /* 0x0000000808087981 */ /* 0x000ee2000c1e1900 */
[C---:B------:R-:W-:Y:S02]  /*0a30*/  LEA R36, R14.reuse, R35, 0x6 ;  /* 0x000000230e247211 */ /* 0x040fe400078e30ff */
[----:B------:R-:W-:Y:S01]  /*0a40*/  LEA.HI R37, R33, UR4, RZ, 0x1a ;  /* 0x0000000421257c11 */ /* 0x000fe2000f8fd0ff */
[----:B------:R1:W4:Y:S01]  /*0a50*/  LDG.E R35, desc[UR8][R4.64] ;  /* 0x0000000804237981 */ /* 0x000322000c1e1900 */
[----:B0-----:R-:W-:-:S02]  /*0a60*/  LEA R2, R14, R43, 0x6 ;  /* 0x0000002b0e027211 */ /* 0x001fc400078e30ff */
[----:B------:R-:W-:Y:S02]  /*0a70*/  LEA.HI R3, R15, UR4, RZ, 0x1a ;  /* 0x000000040f037c11 */ /* 0x000fe4000f8fd0ff */
[----:B------:R-:W-:Y:S02]  /*0a80*/  LEA.HI R39, R31, UR4, RZ, 0x1a ;  /* 0x000000041f277c11 */ /* 0x000fe4000f8fd0ff */
[----:B------:R-:W-:Y:S02]  /*0a90*/  LOP3.LUT R43, R23, 0x3f, RZ, 0xc0, !PT ;  /* 0x0000003f172b7812 */ /* 0x000fe400078ec0ff */
[----:B------:R-:W-:Y:S02]  /*0aa0*/  LEA R37, R37, R36, 0xb ;  /* 0x0000002425257211 */ /* 0x000fe400078e58ff */
[----:B------:R-:W-:Y:S01]  /*0ab0*/  LEA R3, R3, R2, 0xb ;  /* 0x0000000203037211 */ /* 0x000fe200078e58ff */
[----:B------:R0:W5:Y:S01]  /*0ac0*/  LDG.E R36, desc[UR8][R6.64] ;  /* 0x0000000806247981 */ /* 0x000162000c1e1900 */
[----:B------:R-:W-:-:S02]  /*0ad0*/  LEA R39, R39, R42, 0xb ;  /* 0x0000002a27277211 */ /* 0x000fc400078e58ff */
[----:B------:R-:W-:Y:S02]  /*0ae0*/  LEA R43, R14, R43, 0x6 ;  /* 0x0000002b0e2b7211 */ /* 0x000fe400078e30ff */
[----:B------:R-:W-:Y:S01]  /*0af0*/  LEA.HI R2, R23, UR4, RZ, 0x1a ;  /* 0x0000000417027c11 */ /* 0x000fe2000f8fd0ff */
[----:B-1----:R-:W-:-:S04]  /*0b00*/  IMAD.WIDE R4, R39, 0x4, R10 ;  /* 0x0000000427047825 */ /* 0x002fc800078e020a */
[--C-:B0-----:R-:W-:Y:S01]  /*0b10*/  IMAD.WIDE R6, R37, 0x4, R10.reuse ;  /* 0x0000000425067825 */ /* 0x101fe200078e020a */
[----:B------:R-:W-:Y:S01]  /*0b20*/  LEA R37, R2, R43, 0xb ;  /* 0x0000002b02257211 */ /* 0x000fe200078e58ff */
[----:B------:R0:W3:Y:S02]  /*0b30*/  LDG.E R4, desc[UR8][R4.64] ;  /* 0x0000000804047981 */ /* 0x0000e4000c1e1900 */
[--C-:B------:R-:W-:Y:S02]  /*0b40*/  IMAD.WIDE R2, R3, 0x4, R10.reuse ;  /* 0x0000000403027825 */ /* 0x100fe400078e020a */
[----:B------:R1:W4:Y:S02]  /*0b50*/  LDG.E R6, desc[UR8][R6.64] ;  /* 0x0000000806067981 */ /* 0x000324000c1e1900 */
[----:B------:R-:W-:Y:S02]  /*0b60*/  IMAD.WIDE R10, R37, 0x4, R10 ;  /* 0x00000004250a7825 */ /* 0x000fe400078e020a */
[----:B------:R1:W5:Y:S04]  /*0b70*/  LDG.E R2, desc[UR8][R2.64] ;  /* 0x0000000802027981 */ /* 0x000368000c1e1900 */
[----:B------:R1:W5:Y:S01]  /*0b80*/  LDG.E R10, desc[UR8][R10.64] ;  /* 0x000000080a0a7981 */ /* 0x000362000c1e1900 */
[----:B------:R-:W-:-:S02]  /*0b90*/  IADD3 R37, PT, PT, R27, R32, RZ ;  /* 0x000000201b257210 */ /* 0x000fc40007ffe0ff */
[----:B------:R-:W-:Y:S02]  /*0ba0*/  IADD3 R39, PT, PT, R29, R32, RZ ;  /* 0x000000201d277210 */ /* 0x000fe40007ffe0ff */
[C---:B------:R-:W-:Y:S02]  /*0bb0*/  LEA R42, R30.reuse, R37, 0x2 ;  /* 0x000000251e2a7211 */ /* 0x040fe400078e10ff */
[C---:B0-----:R-:W-:Y:S02]  /*0bc0*/  LEA R5, R30.reuse, R39, 0x2 ;  /* 0x000000271e057211 */ /* 0x041fe400078e10ff */
[C---:B-1----:R-:W-:Y:S01]  /*0bd0*/  LEA R7, R30.reuse, R37, 0x3 ;  /* 0x000000251e077211 */ /* 0x042fe200078e18ff */
[C---:B------:R-:W-:Y:S01]  /*0be0*/  IMAD R9, R30.reuse, 0xc, R37 ;  /* 0x0000000c1e097824 */ /* 0x040fe200078e0225 */
[C---:B------:R-:W-:Y:S01]  /*0bf0*/  LEA R3, R30.reuse, R39, 0x3 ;  /* 0x000000271e037211 */ /* 0x040fe200078e18ff */
[C---:B------:R-:W-:Y:S01]  /*0c00*/  IMAD R11, R30.reuse, 0xc, R39 ;  /* 0x0000000c1e0b7824 */ /* 0x040fe200078e0227 */
[----:B------:R-:W-:-:S04]  /*0c10*/  IADD3 R33, PT, PT, R30, R33, R30 ;  /* 0x000000211e217210 */ /* 0x000fc80007ffe01e */
[----:B------:R-:W-:-:S04]  /*0c20*/  IADD3 R33, PT, PT, R30, R33, R30 ;  /* 0x000000211e217210 */ /* 0x000fc80007ffe01e */
[----:B------:R-:W-:Y:S02]  /*0c30*/  ISETP.GE.U32.AND P0, PT, R33, 0x200, PT ;  /* 0x000002002100780c */ /* 0x000fe40003f06070 */
[C---:B------:R-:W-:Y:S02]  /*0c40*/  LEA R15, R30.reuse, R15, 0x2 ;  /* 0x0000000f1e0f7211 */ /* 0x040fe400078e10ff */
[C---:B------:R-:W-:Y:S02]  /*0c50*/  LEA R23, R30.reuse, R23, 0x2 ;  /* 0x000000171e177211 */ /* 0x040fe400078e10ff */
[C---:B------:R-:W-:Y:S02]  /*0c60*/  LEA R31, R30.reuse, R31, 0x2 ;  /* 0x0000001f1e1f7211 */ /* 0x040fe400078e10ff */
[----:B------:R-:W-:Y:S01]  /*0c70*/  LEA R32, R30, R32, 0x4 ;  /* 0x000000201e207211 */ /* 0x000fe200078e20ff */
[----:B--2---:R2:W-:Y:S04]  /*0c80*/  STS [R37], R34 ;  /* 0x0000002225007388 */ /* 0x0045e80000000800 */
[----:B----4-:R2:W-:Y:S04]  /*0c90*/  STS [R39], R6 ;  /* 0x0000000627007388 */ /* 0x0105e80000000800 */
[----:B------:R2:W-:Y:S04]  /*0ca0*/  STS [R42], R35 ;  /* 0x000000232a007388 */ /* 0x0005e80000000800 */
[----:B---3--:R2:W-:Y:S04]  /*0cb0*/  STS [R5], R4 ;  /* 0x0000000405007388 */ /* 0x0085e80000000800 */
[----:B-----5:R2:W-:Y:S04]  /*0cc0*/  STS [R7], R36 ;  /* 0x0000002407007388 */ /* 0x0205e80000000800 */
[----:B------:R2:W-:Y:S04]  /*0cd0*/  STS [R3], R2 ;  /* 0x0000000203007388 */ /* 0x0005e80000000800 */
[----:B------:R2:W-:Y:S04]  /*0ce0*/  STS [R9], R8 ;  /* 0x0000000809007388 */ /* 0x0005e80000000800 */
[----:B------:R2:W-:Y:S01]  /*0cf0*/  STS [R11], R10 ;  /* 0x0000000a0b007388 */ /* 0x0005e20000000800 */
[----:B------:R-:W-:Y:S05]  /*0d00*/  @!P0 BRA `(.L_x_24) ;  /* 0xfffffff800d88947 */ /* 0x000fea000383ffff */
.L_x_21:
[----:B------:R-:W-:Y:S05]  /*0d10*/  BSYNC.RECONVERGENT B0 ;  /* 0x0000000000007941 */ /* 0x000fea0003800200 */
.L_x_20:
[----:B------:R-:W3:Y:S08]  /*0d20*/  S2UR UR6, SR_CgaCtaId ;  /* 0x00000000000679c3 */ /* 0x000ef00000008800 */
[----:B------:R-:W-:Y:S01]  /*0d30*/  BAR.SYNC.DEFER_BLOCKING 0x0 ;  /* 0x0000000000007b1d */ /* 0x000fe20000010000 */
[----:B------:R-:W-:-:S04]  /*0d40*/  UIADD3 UR4, UPT, UPT, UR4, 0x8, URZ ;  /* 0x0000000804047890 */ /* 0x000fc8000fffe0ff */
[----:B------:R-:W-:Y:S01]  /*0d50*/  UISETP.GE.U32.AND UP0, UPT, UR4, 0x1000, UPT ;  /* 0x000010000400788c */ /* 0x000fe2000bf06070 */
[----:B------:R-:W-:Y:S02]  /*0d60*/  UMOV UR5, 0x400 ;  /* 0x0000040000057882 */ /* 0x000fe40000000000 */
[----:B------:R-:W-:Y:S02]  /*0d70*/  UIADD3 UR7, UPT, UPT, UR5, 0x800, URZ ;  /* 0x0000080005077890 */ /* 0x000fe4000fffe0ff */
[----:B---3--:R-:W-:Y:S02]  /*0d80*/  ULEA UR5, UR6, UR5, 0x18 ;  /* 0x0000000506057291 */ /* 0x008fe4000f8ec0ff */
[----:B------:R-:W-:-:S04]  /*0d90*/  ULEA UR7, UR6, UR7, 0x18 ;  /* 0x0000000706077291 */ /* 0x000fc8000f8ec0ff */
[----:B--2---:R-:W-:Y:S02]  /*0da0*/  LEA R3, R13, UR5, 0x7 ;  /* 0x000000050d037c11 */ /* 0x004fe4000f8e38ff */
[----:B-1----:R-:W-:-:S03]  /*0db0*/  LEA R2, R12, UR7, 0x4 ;  /* 0x000000070c027c11 */ /* 0x002fc6000f8e20ff */
[----:B0-----:R-:W-:Y:S04]  /*0dc0*/  LDS.128 R8, [R3] ;  /* 0x0000000003087984 */ /* 0x001fe80000000c00 */
[----:B------:R-:W0:Y:S04]  /*0dd0*/  LDS.128 R28, [R2] ;  /* 0x00000000021c7984 */ /* 0x000e280000000c00 */
[----:B------:R-:W1:Y:S04]  /*0de0*/  LDS.128 R32, [R2+0x100] ;  /* 0x0001000002207984 */ /* 0x000e680000000c00 */
[----:B------:R-:W2:Y:S04]  /*0df0*/  LDS.128 R4, [R3+0x20] ;  /* 0x0000200003047984 */ /* 0x000ea80000000c00 */
[----:B------:R-:W3:Y:S01]  /*0e00*/  LDS.128 R12, [R3+0x40] ;  /* 0x00004000030c7984 */ /* 0x000ee20000000c00 */
[C---:B0-----:R-:W-:Y:S01]  /*0e10*/  FFMA R53, R8.reuse, R28, R17 ;  /* 0x0000001c08357223 */ /* 0x041fe20000000011 */
[C---:B------:R-:W-:Y:S01]  /*0e20*/  FFMA R36, R8.reuse, R29, R16 ;  /* 0x0000001d08247223 */ /* 0x040fe20000000010 */
[C---:B------:R-:W-:Y:S01]  /*0e30*/  FFMA R43, R8.reuse, R30, R19 ;  /* 0x0000001e082b7223 */ /* 0x040fe20000000013 */
[----:B------:R-:W-:Y:S01]  /*0e40*/  FFMA R8, R8, R31, R18 ;  /* 0x0000001f08087223 */ /* 0x000fe20000000012 */
[----:B-1----:R-:W-:Y:S01]  /*0e50*/  FFMA R53, R32, R9, R53 ;  /* 0x0000000920357223 */ /* 0x002fe20000000035 */
[----:B------:R-:W0:Y:S01]  /*0e60*/  LDS.128 R16, [R3+0x60] ;  /* 0x0000600003107984 */ /* 0x000e220000000c00 */
[C---:B------:R-:W-:Y:S01]  /*0e70*/  FFMA R51, R9.reuse, R33, R36 ;  /* 0x0000002109337223 */ /* 0x040fe20000000024 */
[----:B------:R-:W-:Y:S01]  /*0e80*/  FFMA R36, R9, R35, R8 ;  /* 0x0000002309247223 */ /* 0x000fe20000000008 */
[----:B--2---:R-:W-:Y:S01]  /*0e90*/  FFMA R47, R28, R4, R47 ;  /* 0x000000041c2f7223 */ /* 0x004fe2000000002f */
[C---:B------:R-:W-:Y:S01]  /*0ea0*/  FFMA R8, R4.reuse, R29, R49 ;  /* 0x0000001d04087223 */ /* 0x040fe20000000031 */
[C---:B------:R-:W-:Y:S01]  /*0eb0*/  FFMA R39, R4.reuse, R30, R26 ;  /* 0x0000001e04277223 */ /* 0x040fe2000000001a */
[----:B------:R-:W-:Y:S01]  /*0ec0*/  FFMA R42, R4, R31, R40 ;  /* 0x0000001f042a7223 */ /* 0x000fe20000000028 */
[----:B------:R-:W-:Y:S01]  /*0ed0*/  FFMA R49, R32, R5, R47 ;  /* 0x0000000520317223 */ /* 0x000fe2000000002f */
[----:B------:R-:W-:Y:S01]  /*0ee0*/  FFMA R47, R5, R33, R8 ;  /* 0x00000021052f7223 */ /* 0x000fe20000000008 */
[----:B---3--:R-:W-:Y:S01]  /*0ef0*/  FFMA R37, R28, R12, R21 ;  /* 0x0000000c1c257223 */ /* 0x008fe20000000015 */
[C---:B------:R-:W-:Y:S01]  /*0f00*/  FFMA R8, R12.reuse, R29, R20 ;  /* 0x0000001d0c087223 */ /* 0x040fe20000000014 */
[C---:B------:R-:W-:Y:S01]  /*0f10*/  FFMA R4, R12.reuse, R30, R22 ;  /* 0x0000001e0c047223 */ /* 0x040fe20000000016 */
[----:B------:R-:W-:Y:S01]  /*0f20*/  FFMA R12, R12, R31, R24 ;  /* 0x0000001f0c0c7223 */ /* 0x000fe20000000018 */
[----:B------:R-:W1:Y:S01]  /*0f30*/  LDS.128 R20, [R2+0x200] ;  /* 0x0002000002147984 */ /* 0x000e620000000c00 */
[-C--:B------:R-:W-:Y:S01]  /*0f40*/  FFMA R43, R9, R34.reuse, R43 ;  /* 0x00000022092b7223 */ /* 0x080fe2000000002b */
[CC--:B------:R-:W-:Y:S01]  /*0f50*/  FFMA R9, R13.reuse, R34.reuse, R4 ;  /* 0x000000220d097223 */ /* 0x0c0fe20000000004 */
[-C--:B------:R-:W-:Y:S01]  /*0f60*/  FFMA R4, R13, R35.reuse, R12 ;  /* 0x000000230d047223 */ /* 0x080fe2000000000c */
[C---:B------:R-:W-:Y:S01]  /*0f70*/  FFMA R39, R5.reuse, R34, R39 ;  /* 0x0000002205277223 */ /* 0x040fe20000000027 */
[----:B------:R-:W-:Y:S01]  /*0f80*/  FFMA R42, R5, R35, R42 ;  /* 0x00000023052a7223 */ /* 0x000fe2000000002a */
[-C--:B------:R-:W-:Y:S01]  /*0f90*/  FFMA R37, R32, R13.reuse, R37 ;  /* 0x0000000d20257223 */ /* 0x080fe20000000025 */
[C---:B------:R-:W-:Y:S01]  /*0fa0*/  FFMA R8, R33.reuse, R13, R8 ;  /* 0x0000000d21087223 */ /* 0x040fe20000000008 */
[----:B0-----:R-:W-:Y:S01]  /*0fb0*/  FFMA R12, R16, R29, R25 ;  /* 0x0000001d100c7223 */ /* 0x001fe20000000019 */
[----:B------:R-:W-:Y:S01]  /*0fc0*/  FFMA R41, R28, R16, R41 ;  /* 0x000000101c297223 */ /* 0x000fe20000000029 */
[----:B------:R-:W0:Y:S01]  /*0fd0*/  LDS.128 R24, [R2+0x300] ;  /* 0x0003000002187984 */ /* 0x000e220000000c00 */
[C---:B------:R-:W-:Y:S01]  /*0fe0*/  FFMA R45, R16.reuse, R30, R45 ;  /* 0x0000001e102d7223 */ /* 0x040fe2000000002d */
[----:B------:R-:W-:Y:S01]  /*0ff0*/  FFMA R46, R16, R31, R38 ;  /* 0x0000001f102e7223 */ /* 0x000fe20000000026 */
[-C--:B------:R-:W-:Y:S01]  /*1000*/  FFMA R41, R32, R17.reuse, R41 ;  /* 0x0000001120297223 */ /* 0x080fe20000000029 */
[-C--:B------:R-:W-:Y:S01]  /*1010*/  FFMA R12, R33, R17.reuse, R12 ;  /* 0x00000011210c7223 */ /* 0x080fe2000000000c */
[----:B------:R-:W-:Y:S01]  /*1020*/  FFMA R45, R34, R17, R45 ;  /* 0x00000011222d7223 */ /* 0x000fe2000000002d */
[----:B------:R-:W-:Y:S01]  /*1030*/  FFMA R46, R17, R35, R46 ;  /* 0x00000023112e7223 */ /* 0x000fe2000000002e */
[----:B------:R-:W-:Y:S04]  /*1040*/  LDS.128 R28, [R3+0x10] ;  /* 0x00001000031c7984 */ /* 0x000fe80000000c00 */
[----:B------:R-:W2:Y:S01]  /*1050*/  LDS.128 R32, [R2+0x400] ;  /* 0x0004000002207984 */ /* 0x000ea20000000c00 */
[----:B-1----:R-:W-:Y:S01]  /*1060*/  FFMA R40, R20, R10, R53 ;  /* 0x0000000a14287223 */ /* 0x002fe20000000035 */
[C---:B------:R-:W-:Y:S01]  /*1070*/  FFMA R38, R10.reuse, R21, R51 ;  /* 0x000000150a267223 */ /* 0x040fe20000000033 */
[CC--:B------:R-:W-:Y:S01]  /*1080*/  FFMA R43, R10.reuse, R22.reuse, R43 ;  /* 0x000000160a2b7223 */ /* 0x0c0fe2000000002b */
[----:B------:R-:W-:Y:S01]  /*1090*/  FFMA R10, R10, R23, R36 ;  /* 0x000000170a0a7223 */ /* 0x000fe20000000024 */
[----:B------:R-:W-:Y:S01]  /*10a0*/  FFMA R5, R6, R22, R39 ;  /* 0x0000001606057223 */ /* 0x000fe20000000027 */
[-C--:B------:R-:W-:Y:S01]  /*10b0*/  FFMA R17, R20, R18.reuse, R41 ;  /* 0x0000001214117223 */ /* 0x080fe20000000029 */
[CC--:B------:R-:W-:Y:S01]  /*10c0*/  FFMA R12, R21.reuse, R18.reuse, R12 ;  /* 0x00000012150c7223 */ /* 0x0c0fe2000000000c */
[----:B------:R-:W-:Y:S01]  /*10d0*/  FFMA R45, R22, R18, R45 ;  /* 0x00000012162d7223 */ /* 0x000fe2000000002d */
[----:B------:R-:W-:Y:S01]  /*10e0*/  FFMA R13, R20, R6, R49 ;  /* 0x00000006140d7223 */ /* 0x000fe20000000031 */
[C---:B------:R-:W-:Y:S01]  /*10f0*/  FFMA R36, R6.reuse, R21, R47 ;  /* 0x0000001506247223 */ /* 0x040fe2000000002f */
[-C--:B------:R-:W-:Y:S01]  /*1100*/  FFMA R42, R6, R23.reuse, R42 ;  /* 0x00000017062a7223 */ /* 0x080fe2000000002a */
[-C--:B------:R-:W-:Y:S01]  /*1110*/  FFMA R37, R20, R14.reuse, R37 ;  /* 0x0000000e14257223 */ /* 0x080fe20000000025 */
[----:B------:R-:W-:Y:S01]  /*1120*/  FFMA R39, R21, R14, R8 ;  /* 0x0000000e15277223 */ /* 0x000fe20000000008 */
[C---:B------:R-:W-:Y:S01]  /*1130*/  FFMA R44, R14.reuse, R22, R9 ;  /* 0x000000160e2c7223 */ /* 0x040fe20000000009 */
[-C--:B------:R-:W-:Y:S01]  /*1140*/  FFMA R16, R14, R23.reuse, R4 ;  /* 0x000000170e107223 */ /* 0x080fe20000000004 */
[----:B------:R-:W-:Y:S01]  /*1150*/  FFMA R18, R18, R23, R46 ;  /* 0x0000001712127223 */ /* 0x000fe2000000002e */
[C---:B0-----:R-:W-:Y:S01]  /*1160*/  FFMA R23, R24.reuse, R11, R40 ;  /* 0x0000000b18177223 */ /* 0x041fe20000000028 */
[C---:B------:R-:W-:Y:S01]  /*1170*/  FFMA R20, R11.reuse, R25, R38 ;  /* 0x000000190b147223 */ /* 0x040fe20000000026 */
[CC--:B------:R-:W-:Y:S01]  /*1180*/  FFMA R21, R11.reuse, R26.reuse, R43 ;  /* 0x0000001a0b157223 */ /* 0x0c0fe2000000002b */
[----:B------:R-:W-:Y:S01]  /*1190*/  FFMA R22, R11, R27, R10 ;  /* 0x0000001b0b167223 */ /* 0x000fe2000000000a */
[C---:B------:R-:W-:Y:S01]  /*11a0*/  FFMA R38, R24.reuse, R7, R13 ;  /* 0x0000000718267223 */ /* 0x040fe2000000000d */
[----:B------:R-:W0:Y:S01]  /*11b0*/  LDS.128 R8, [R2+0x500] ;  /* 0x0005000002087984 */ /* 0x000e220000000c00 */
[CC--:B------:R-:W-:Y:S01]  /*11c0*/  FFMA R37, R24.reuse, R15.reuse, R37 ;  /* 0x0000000f18257223 */ /* 0x0c0fe20000000025 */
[----:B------:R-:W-:Y:S01]  /*11d0*/  FFMA R39, R25, R15, R39 ;  /* 0x0000000f19277223 */ /* 0x000fe20000000027 */
[CC--:B------:R-:W-:Y:S01]  /*11e0*/  FFMA R43, R15.reuse, R26.reuse, R44 ;  /* 0x0000001a0f2b7223 */ /* 0x0c0fe2000000002c */
[----:B------:R-:W-:Y:S01]  /*11f0*/  FFMA R16, R15, R27, R16 ;  /* 0x0000001b0f107223 */ /* 0x000fe20000000010 */
[----:B------:R-:W-:Y:S01]  /*1200*/  FFMA R41, R25, R19, R12 ;  /* 0x0000001319297223 */ /* 0x000fe2000000000c */
[C---:B------:R-:W-:Y:S01]  /*1210*/  FFMA R36, R7.reuse, R25, R36 ;  /* 0x0000001907247223 */ /* 0x040fe20000000024 */
[----:B------:R-:W1:Y:S01]  /*1220*/  LDS.128 R12, [R2+0x600] ;  /* 0x00060000020c7984 */ /* 0x000e620000000c00 */
[C---:B------:R-:W-:Y:S01]  /*1230*/  FFMA R40, R7.reuse, R26, R5 ;  /* 0x0000001a07287223 */ /* 0x040fe20000000005 */
[----:B------:R-:W-:Y:S01]  /*1240*/  FFMA R42, R7, R27, R42 ;  /* 0x0000001b072a7223 */ /* 0x000fe2000000002a */
[-C--:B------:R-:W-:Y:S01]  /*1250*/  FFMA R17, R24, R19.reuse, R17 ;  /* 0x0000001318117223 */ /* 0x080fe20000000011 */
[----:B------:R-:W3:Y:S01]  /*1260*/  LDS.128 R4, [R3+0x30] ;  /* 0x0000300003047984 */ /* 0x000ee20000000c00 */
[----:B------:R-:W-:Y:S01]  /*1270*/  FFMA R45, R26, R19, R45 ;  /* 0x000000131a2d7223 */ /* 0x000fe2000000002d */
[----:B------:R-:W-:Y:S01]  /*1280*/  FFMA R18, R19, R27, R18 ;  /* 0x0000001b13127223 */ /* 0x000fe20000000012 */
[C---:B--2---:R-:W-:Y:S01]  /*1290*/  FFMA R27, R28.reuse, R32, R23 ;  /* 0x000000201c1b7223 */ /* 0x044fe20000000017 */
[C---:B------:R-:W-:Y:S01]  /*12a0*/  FFMA R24, R28.reuse, R33, R20 ;  /* 0x000000211c187223 */ /* 0x040fe20000000014 */
[C---:B------:R-:W-:Y:S01]  /*12b0*/  FFMA R19, R28.reuse, R34, R21 ;  /* 0x000000221c137223 */ /* 0x040fe20000000015 */
[----:B------:R-:W-:-:S02]  /*12c0*/  FFMA R28, R28, R35, R22 ;  /* 0x000000231c1c7223 */ /* 0x000fc40000000016 */
[----:B------:R-:W2:Y:S01]  /*12d0*/  LDS.128 R20, [R3+0x50] ;  /* 0x0000500003147984 */ /* 0x000ea20000000c00 */
[C---:B0-----:R-:W-:Y:S01]  /*12e0*/  FFMA R25, R29.reuse, R9, R24 ;  /* 0x000000091d197223 */ /* 0x041fe20000000018 */
[----:B------:R-:W-:Y:S01]  /*12f0*/  FFMA R27, R8, R29, R27 ;  /* 0x0000001d081b7223 */ /* 0x000fe2000000001b */
[C---:B------:R-:W-:Y:S01]  /*1300*/  FFMA R19, R29.reuse, R10, R19 ;  /* 0x0000000a1d137223 */ /* 0x040fe20000000013 */
[----:B------:R-:W-:Y:S02]  /*1310*/  FFMA R24, R29, R11, R28 ;  /* 0x0000000b1d187223 */ /* 0x000fe4000000001c */
[----:B-1----:R-:W-:Y:S01]  /*1320*/  FFMA R29, R12, R30, R27 ;  /* 0x0000001e0c1d7223 */ /* 0x002fe2000000001b */
[C---:B------:R-:W-:Y:S01]  /*1330*/  FFMA R28, R30.reuse, R13, R25 ;  /* 0x0000000d1e1c7223 */ /* 0x040fe20000000019 */
[C---:B------:R-:W-:Y:S01]  /*1340*/  FFMA R19, R30.reuse, R14, R19 ;  /* 0x0000000e1e137223 */ /* 0x040fe20000000013 */
[----:B------:R-:W-:Y:S01]  /*1350*/  FFMA R30, R30, R15, R24 ;  /* 0x0000000f1e1e7223 */ /* 0x000fe20000000018 */
[----:B---3--:R-:W-:Y:S01]  /*1360*/  FFMA R36, R4, R33, R36 ;  /* 0x0000002104247223 */ /* 0x008fe20000000024 */
[----:B------:R0:W1:Y:S01]  /*1370*/  LDS.128 R24, [R3+0x70] ;  /* 0x0000700003187984 */ /* 0x0000620000000c00 */
[----:B------:R-:W-:Y:S01]  /*1380*/  FFMA R47, R32, R4, R38 ;  /* 0x00000004202f7223 */ /* 0x000fe20000000026 */
[C---:B------:R-:W-:Y:S01]  /*1390*/  FFMA R49, R4.reuse, R34, R40 ;  /* 0x0000002204317223 */ /* 0x040fe20000000028 */
[----:B------:R-:W-:Y:S01]  /*13a0*/  FFMA R42, R4, R35, R42 ;  /* 0x00000023042a7223 */ /* 0x000fe2000000002a */
[C---:B------:R-:W-:Y:S01]  /*13b0*/  FFMA R51, R5.reuse, R9, R36 ;  /* 0x0000000905337223 */ /* 0x040fe20000000024 */
[----:B------:R-:W-:Y:S01]  /*13c0*/  FFMA R47, R8, R5, R47 ;  /* 0x00000005082f7223 */ /* 0x000fe2000000002f */
[C---:B------:R-:W-:Y:S01]  /*13d0*/  FFMA R49, R5.reuse, R10, R49 ;  /* 0x0000000a05317223 */ /* 0x040fe20000000031 */
[----:B------:R-:W-:Y:S01]  /*13e0*/  FFMA R36, R5, R11, R42 ;  /* 0x0000000b05247223 */ /* 0x000fe2000000002a */
[----:B------:R-:W-:Y:S01]  /*13f0*/  FFMA R4, R6, R13, R51 ;  /* 0x0000000d06047223 */ /* 0x000fe20000000033 */
[----:B------:R-:W-:Y:S01]  /*1400*/  FFMA R47, R12, R6, R47 ;  /* 0x000000060c2f7223 */ /* 0x000fe2000000002f */
[C---:B------:R-:W-:Y:S01]  /*1410*/  FFMA R5, R6.reuse, R14, R49 ;  /* 0x0000000e06057223 */ /* 0x040fe20000000031 */
[----:B------:R-:W-:Y:S01]  /*1420*/  FFMA R6, R6, R15, R36 ;  /* 0x0000000f06067223 */ /* 0x000fe20000000024 */
[----:B--2---:R-:W-:Y:S01]  /*1430*/  FFMA R49, R32, R20, R37 ;  /* 0x0000001420317223 */ /* 0x004fe20000000025 */
[C---:B------:R-:W-:Y:S01]  /*1440*/  FFMA R40, R20.reuse, R33, R39 ;  /* 0x0000002114287223 */ /* 0x040fe20000000027 */
[C---:B------:R-:W-:Y:S01]  /*1450*/  FFMA R16, R20.reuse, R35, R16 ;  /* 0x0000002314107223 */ /* 0x040fe20000000010 */
[----:B------:R2:W3:Y:S01]  /*1460*/  LDS.128 R36, [R2+0x700] ;  /* 0x0007000002247984 */ /* 0x0004e20000000c00 */
[----:B------:R-:W-:Y:S01]  /*1470*/  FFMA R42, R20, R34, R43 ;  /* 0x00000022142a7223 */ /* 0x000fe2000000002b */
[----:B------:R-:W-:Y:S01]  /*1480*/  FFMA R49, R8, R21, R49 ;  /* 0x0000001508317223 */ /* 0x000fe20000000031 */
[----:B------:R-:W-:Y:S01]  /*1490*/  FFMA R16, R21, R11, R16 ;  /* 0x0000000b15107223 */ /* 0x000fe20000000010 */
[----:B------:R-:W-:Y:S01]  /*14a0*/  FFMA R20, R9, R21, R40 ;  /* 0x0000001509147223 */ /* 0x000fe20000000028 */
[----:B0-----:R-:W-:Y:S01]  /*14b0*/  FFMA R3, R21, R10, R42 ;  /* 0x0000000a15037223 */ /* 0x001fe2000000002a */
[-C--:B------:R-:W-:Y:S01]  /*14c0*/  FFMA R21, R12, R22.reuse, R49 ;  /* 0x000000160c157223 */ /* 0x080fe20000000031 */
[C---:B------:R-:W-:Y:S01]  /*14d0*/  FFMA R42, R22.reuse, R15, R16 ;  /* 0x0000000f162a7223 */ /* 0x040fe20000000010 */
[----:B------:R-:W-:Y:S01]  /*14e0*/  FFMA R20, R13, R22, R20 ;  /* 0x000000160d147223 */ /* 0x000fe20000000014 */
[----:B------:R-:W-:Y:S01]  /*14f0*/  FFMA R44, R22, R14, R3 ;  /* 0x0000000e162c7223 */ /* 0x000fe20000000003 */
[----:B-1----:R-:W-:Y:S01]  /*1500*/  FFMA R45, R24, R34, R45 ;  /* 0x00000022182d7223 */ /* 0x002fe2000000002d */
[----:B------:R-:W-:Y:S01]  /*1510*/  FFMA R17, R32, R24, R17 ;  /* 0x0000001820117223 */ /* 0x000fe20000000011 */
[C---:B------:R-:W-:Y:S01]  /*1520*/  FFMA R16, R24.reuse, R33, R41 ;  /* 0x0000002118107223 */ /* 0x040fe20000000029 */
[----:B------:R-:W-:Y:S01]  /*1530*/  FFMA R18, R24, R35, R18 ;  /* 0x0000002318127223 */ /* 0x000fe20000000012 */
[-C--:B------:R-:W-:Y:S01]  /*1540*/  FFMA R45, R10, R25.reuse, R45 ;  /* 0x000000190a2d7223 */ /* 0x080fe2000000002d */
[-C--:B------:R-:W-:Y:S01]  /*1550*/  FFMA R17, R8, R25.reuse, R17 ;  /* 0x0000001908117223 */ /* 0x080fe20000000011 */
[----:B------:R-:W-:Y:S01]  /*1560*/  FFMA R16, R9, R25, R16 ;  /* 0x0000001909107223 */ /* 0x000fe20000000010 */
[----:B------:R-:W-:Y:S01]  /*1570*/  FFMA R11, R25, R11, R18 ;  /* 0x0000000b190b7223 */ /* 0x000fe20000000012 */
[-C--:B------:R-:W-:Y:S01]  /*1580*/  FFMA R45, R14, R26.reuse, R45 ;  /* 0x0000001a0e2d7223 */ /* 0x080fe2000000002d */
[-C--:B------:R-:W-:Y:S01]  /*1590*/  FFMA R41, R12, R26.reuse, R17 ;  /* 0x0000001a0c297223 */ /* 0x080fe20000000011 */
[----:B--2---:R-:W-:Y:S01]  /*15a0*/  FFMA R2, R13, R26, R16 ;  /* 0x0000001a0d027223 */ /* 0x004fe20000000010 */
[----:B------:R-:W-:Y:S01]  /*15b0*/  FFMA R8, R26, R15, R11 ;  /* 0x0000000f1a087223 */ /* 0x000fe2000000000b */
[-C--:B---3--:R-:W-:Y:S01]  /*15c0*/  FFMA R19, R31, R38.reuse, R19 ;  /* 0x000000261f137223 */ /* 0x088fe20000000013 */
[-C--:B------:R-:W-:Y:S01]  /*15d0*/  FFMA R26, R7, R38.reuse, R5 ;  /* 0x00000026071a7223 */ /* 0x080fe20000000005 */
[----:B------:R-:W-:Y:S01]  /*15e0*/  FFMA R22, R23, R38, R44 ;  /* 0x0000002617167223 */ /* 0x000fe2000000002c */
[----:B------:R-:W-:Y:S01]  /*15f0*/  FFMA R45, R38, R27, R45 ;  /* 0x0000001b262d7223 */ /* 0x000fe2000000002d */
[C---:B------:R-:W-:Y:S01]  /*1600*/  FFMA R17, R36.reuse, R31, R29 ;  /* 0x0000001f24117223 */ /* 0x040fe2000000001d */
[C---:B------:R-:W-:Y:S01]  /*1610*/  FFMA R16, R31.reuse, R37, R28 ;  /* 0x000000251f107223 */ /* 0x040fe2000000001c */
[----:B------:R-:W-:Y:S01]  /*1620*/  FFMA R18, R31, R39, R30 ;  /* 0x000000271f127223 */ /* 0x000fe2000000001e */
[C---:B------:R-:W-:Y:S01]  /*1630*/  FFMA R47, R36.reuse, R7, R47 ;  /* 0x00000007242f7223 */ /* 0x040fe2000000002f */
[C---:B------:R-:W-:Y:S01]  /*1640*/  FFMA R49, R7.reuse, R37, R4 ;  /* 0x0000002507317223 */ /* 0x040fe20000000004 */
[----:B------:R-:W-:Y:S01]  /*1650*/  FFMA R40, R7, R39, R6 ;  /* 0x0000002707287223 */ /* 0x000fe20000000006 */
[CC--:B------:R-:W-:Y:S01]  /*1660*/  FFMA R21, R36.reuse, R23.reuse, R21 ;  /* 0x0000001724157223 */ /* 0x0c0fe20000000015 */
[----:B------:R-:W-:Y:S01]  /*1670*/  FFMA R20, R37, R23, R20 ;  /* 0x0000001725147223 */ /* 0x000fe20000000014 */
[----:B------:R-:W-:Y:S01]  /*1680*/  FFMA R24, R23, R39, R42 ;  /* 0x0000002717187223 */ /* 0x000fe2000000002a */
[-C--:B------:R-:W-:Y:S01]  /*1690*/  FFMA R41, R36, R27.reuse, R41 ;  /* 0x0000001b24297223 */ /* 0x080fe20000000029 */
[----:B------:R-:W-:Y:S01]  /*16a0*/  FFMA R25, R37, R27, R2 ;  /* 0x0000001b25197223 */ /* 0x000fe20000000002 */
[----:B------:R-:W-:Y:S01]  /*16b0*/  FFMA R38, R27, R39, R8 ;  /* 0x000000271b267223 */ /* 0x000fe20000000008 */
[----:B------:R-:W-:Y:S06]  /*16c0*/  BAR.SYNC.DEFER_BLOCKING 0x0 ;  /* 0x0000000000007b1d */ /* 0x000fec0000010000 */
[----:B------:R-:W-:Y:S05]  /*16d0*/  BRA.U !UP0, `(.L_x_25) ;  /* 0xffffffe908f87547 */ /* 0x000fea000b83ffff */
[----:B------:R-:W0:Y:S01]  /*16e0*/  S2R R4, SR_TID.X ;  /* 0x0000000000047919 */ /* 0x000e220000002100 */
[----:B------:R-:W1:Y:S01]  /*16f0*/  LDC.64 R2, c[0x0][0x390] ;  /* 0x0000e400ff027b82 */ /* 0x000e620000000a00 */
[----:B------:R-:W0:Y:S01]  /*1700*/  S2R R5, SR_CTAID.X ;  /* 0x0000000000057919 */ /* 0x000e220000002500 */
[----:B------:R-:W2:Y:S01]  /*1710*/  S2R R7, SR_TID.Y ;  /* 0x0000000000077919 */ /* 0x000ea20000002200 */
[----:B------:R-:W2:Y:S01]  /*1720*/  S2R R0, SR_CTAID.Y ;  /* 0x0000000000007919 */ /* 0x000ea20000002600 */
[----:B0-----:R-:W-:-:S04]  /*1730*/  LEA R5, R5, R4, 0x4 ;  /* 0x0000000405057211 */ /* 0x001fc800078e20ff */
[----:B------:R-:W-:Y:S02]  /*1740*/  SHF.L.U32 R5, R5, 0x2, RZ ;  /* 0x0000000205057819 */ /* 0x000fe400000006ff */
[----:B--2---:R-:W-:Y:S02]  /*1750*/  LEA R0, R0, R7, 0x4 ;  /* 0x0000000700007211 */ /* 0x004fe400078e20ff */
[C---:B------:R-:W-:Y:S02]  /*1760*/  ISETP.GT.AND P1, PT, R5.reuse, 0x7ff, PT ;  /* 0x000007ff0500780c */ /* 0x040fe40003f24270 */
[----:B------:R-:W-:Y:S02]  /*1770*/  SHF.L.U32 R0, R0, 0x2, RZ ;  /* 0x0000000200007819 */ /* 0x000fe400000006ff */
[----:B------:R-:W-:Y:S02]  /*1780*/  ISETP.GT.AND P2, PT, R5, 0x7fe, PT ;  /* 0x000007fe0500780c */ /* 0x000fe40003f44270 */
[----:B------:R-:W-:-:S02]  /*1790*/  ISETP.GT.U32.OR P4, PT, R0, 0x9ff, P1 ;  /* 0x000009ff0000780c */ /* 0x000fc40000f84470 */
[C---:B------:R-:W-:Y:S02]  /*17a0*/  LEA R7, R0.reuse, R5, 0xb ;  /* 0x0000000500077211 */ /* 0x040fe400078e58ff */
[----:B------:R-:W-:Y:S02]  /*17b0*/  ISETP.GT.AND P3, PT, R5, 0x7fd, PT ;  /* 0x000007fd0500780c */ /* 0x000fe40003f64270 */
[C---:B------:R-:W-:Y:S01]  /*17c0*/  ISETP.GT.U32.OR P0, PT, R0.reuse, 0x9fe, P1 ;  /* 0x000009fe0000780c */ /* 0x040fe20000f04470 */
[----:B-1----:R-:W-:Y:S01]  /*17d0*/  IMAD.WIDE R2, R7, 0x4, R2 ;  /* 0x0000000407027825 */ /* 0x002fe200078e0202 */
[C---:B------:R-:W-:Y:S02]  /*17e0*/  ISETP.GT.U32.OR P5, PT, R0.reuse, 0x9ff, P2 ;  /* 0x000009ff0000780c */ /* 0x040fe400017a4470 */
[----:B------:R-:W-:-:S03]  /*17f0*/  ISETP.GT.U32.OR P6, PT, R0, 0x9fe, P2 ;  /* 0x000009fe0000780c */ /* 0x000fc600017c4470 */
[----:B------:R0:W-:Y:S01]  /*1800*/  @!P4 STG.E desc[UR8][R2.64], R17 ;  /* 0x000000110200c986 */ /* 0x0001e2000c101908 */
[----:B------:R-:W-:-:S05]  /*1810*/  ISETP.GT.U32.OR P4, PT, R0, 0x9ff, P3 ;  /* 0x000009ff0000780c */ /* 0x000fca0001f84470 */
[----:B------:R0:W-:Y:S01]  /*1820*/  @!P0 STG.E desc[UR8][R2.64+0x2000], R47 ;  /* 0x0020002f02008986 */ /* 0x0001e2000c101908 */
[----:B------:R-:W-:-:S03]  /*1830*/  ISETP.GT.U32.OR P0, PT, R0, 0x9fe, P3 ;  /* 0x000009fe0000780c */ /* 0x000fc60001f04470 */
[----:B------:R0:W-:Y:S01]  /*1840*/  @!P5 STG.E desc[UR8][R2.64+0x4], R16 ;  /* 0x000004100200d986 */ /* 0x0001e2000c101908 */
[C---:B------:R-:W-:Y:S02]  /*1850*/  ISETP.GT.U32.OR P5, PT, R0.reuse, 0x9fd, P2 ;  /* 0x000009fd0000780c */ /* 0x040fe400017a4470 */
[C---:B------:R-:W-:Y:S01]  /*1860*/  ISETP.GT.U32.OR P2, PT, R0.reuse, 0x9fc, P2 ;  /* 0x000009fc0000780c */ /* 0x040fe20001744470 */
[----:B------:R0:W-:Y:S01]  /*1870*/  @!P6 STG.E desc[UR8][R2.64+0x2004], R49 ;  /* 0x002004310200e986 */ /* 0x0001e2000c101908 */
[C---:B------:R-:W-:Y:S02]  /*1880*/  ISETP.GT.U32.OR P6, PT, R0.reuse, 0x9fd, P3 ;  /* 0x000009fd0000780c */ /* 0x040fe40001fc4470 */
[C---:B------:R-:W-:Y:S01]  /*1890*/  ISETP.GT.U32.OR P3, PT, R0.reuse, 0x9fc, P3 ;  /* 0x000009fc0000780c */ /* 0x040fe20001f64470 */
[----:B------:R0:W-:Y:S01]  /*18a0*/  @!P4 STG.E desc[UR8][R2.64+0x8], R19 ;  /* 0x000008130200c986 */ /* 0x0001e2000c101908 */
[C---:B------:R-:W-:Y:S02]  /*18b0*/  ISETP.GT.U32.OR P4, PT, R0.reuse, 0x9fd, P1 ;  /* 0x000009fd0000780c */ /* 0x040fe40000f84470 */
[----:B------:R-:W-:Y:S01]  /*18c0*/  ISETP.GT.U32.OR P1, PT, R0, 0x9fc, P1 ;  /* 0x000009fc0000780c */ /* 0x000fe20000f24470 */
[----:B------:R0:W-:Y:S01]  /*18d0*/  @!P0 STG.E desc[UR8][R2.64+0x2008], R26 ;  /* 0x0020081a02008986 */ /* 0x0001e2000c101908 */
[----:B------:R-:W-:-:S03]  /*18e0*/  ISETP.GT.AND P0, PT, R5, 0x7fc, PT ;  /* 0x000007fc0500780c */ /* 0x000fc60003f04270 */
[----:B------:R0:W-:Y:S01]  /*18f0*/  @!P5 STG.E desc[UR8][R2.64+0x4004], R20 ;  /* 0x004004140200d986 */ /* 0x0001e2000c101908 */
[----:B------:R-:W-:-:S03]  /*1900*/  ISETP.GT.U32.OR P5, PT, R0, 0x9fe, P0 ;  /* 0x000009fe0000780c */ /* 0x000fc600007a4470 */
[----:B------:R0:W-:Y:S01]  /*1910*/  @!P6 STG.E desc[UR8][R2.64+0x4008], R22 ;  /* 0x004008160200e986 */ /* 0x0001e2000c101908 */
[----:B------:R-:W-:-:S03]  /*1920*/  ISETP.GT.U32.OR P6, PT, R0, 0x9ff, P0 ;  /* 0x000009ff0000780c */ /* 0x000fc600007c4470 */
        /* <DEDUP_REMOVED lines=12> */
.L_x_26:
        /* <DEDUP_REMOVED lines=9> */
.L_x_36:


//--------------------- .text._Z8matmul_1PfS_S_   --------------------------
	.section	.text._Z8matmul_1PfS_S_,"ax",@progbits
	.align	128
        .global         _Z8matmul_1PfS_S_
        .type           _Z8matmul_1PfS_S_,@function
        .size           _Z8matmul_1PfS_S_,(.L_x_37 - _Z8matmul_1PfS_S_)
        .other          _Z8matmul_1PfS_S_,@"STO_CUDA_ENTRY STV_DEFAULT"
_Z8matmul_1PfS_S_:
.text._Z8matmul_1PfS_S_:
[----:B------:R-:W-:Y:S01]  /*0000*/  LDC R1, c[0x0][0x37c] ;  /* 0x0000df00ff017b82 */ /* 0x000fe20000000800 */
[----:B------:R-:W0:Y:S07]  /*0010*/  S2R R0, SR_CTAID.Y ;  /* 0x0000000000007919 */ /* 0x000e2e0000002600 */
[----:B------:R-:W1:Y:S01]  /*0020*/  LDC.64 R2, c[0x0][0x380] ;  /* 0x0000e000ff027b82 */ /* 0x000e620000000a00 */
[----:B------:R-:W-:Y:S01]  /*0030*/  HFMA2 R6, -RZ, RZ, 0, 0 ;  /* 0x00000000ff067431 */ /* 0x000fe200000001ff */
[----:B------:R-:W-:Y:S01]  /*0040*/  MOV R12, RZ ;  /* 0x000000ff000c7202 */ /* 0x000fe20000000f00 */
[----:B------:R-:W0:Y:S01]  /*0050*/  S2R R5, SR_TID.Y ;  /* 0x0000000000057919 */ /* 0x000e220000002200 */
[----:B------:R-:W-:Y:S01]  /*0060*/  HFMA2 R28, -RZ, RZ, 0, 0 ;  /* 0x00000000ff1c7431 */ /* 0x000fe200000001ff */
[----:B------:R-:W-:Y:S01]  /*0070*/  MOV R36, RZ ;  /* 0x000000ff00247202 */ /* 0x000fe20000000f00 */
[----:B------:R-:W-:Y:S01]  /*0080*/  HFMA2 R20, -RZ, RZ, 0, 0 ;  /* 0x00000000ff147431 */ /* 0x000fe200000001ff */
[----:B------:R-:W2:Y:S01]  /*0090*/  S2R R4, SR_CTAID.X ;  /* 0x0000000000047919 */ /* 0x000ea20000002500 */
[----:B------:R-:W-:Y:S01]  /*00a0*/  HFMA2 R31, -RZ, RZ, 0, 0 ;  /* 0x00000000ff1f7431 */ /* 0x000fe200000001ff */
[----:B------:R-:W-:Y:S01]  /*00b0*/  CS2R R8, SRZ ;  /* 0x0000000000087805 */ /* 0x000fe2000001ff00 */
[----:B------:R-:W-:Y:S01]  /*00c0*/  HFMA2 R19, -RZ, RZ, 0, 0 ;  /* 0x00000000ff137431 */ /* 0x000fe200000001ff */
[----:B------:R-:W2:Y:S01]  /*00d0*/  S2R R7, SR_TID.X ;  /* 0x0000000000077919 */ /* 0x000ea20000002100 */
[----:B------:R-:W-:Y:S01]  /*00e0*/  HFMA2 R45, -RZ, RZ, 0, 0 ;  /* 0x00000000ff2d7431 */ /* 0x000fe200000001ff */
[----:B------:R-:W-:-:S02]  /*00f0*/  MOV R49, RZ ;  /* 0x000000ff00317202 */ /* 0x000fc40000000f00 */
[----:B------:R-:W-:Y:S02]  /*0100*/  CS2R R34, SRZ ;  /* 0x0000000000227805 */ /* 0x000fe4000001ff00 */
[----:B------:R-:W-:Y:S01]  /*0110*/  MOV R10, RZ ;  /* 0x000000ff000a7202 */ /* 0x000fe20000000f00 */
[----:B------:R-:W3:Y:S01]  /*0120*/  LDCU.64 UR6, c[0x0][0x358] ;  /* 0x00006b00ff0677ac */ /* 0x000ee20008000a00 */
[----:B------:R-:W-:Y:S02]  /*0130*/  MOV R27, RZ ;  /* 0x000000ff001b7202 */ /* 0x000fe40000000f00 */
[----:B------:R-:W-:Y:S01]  /*0140*/  MOV R33, RZ ;  /* 0x000000ff00217202 */ /* 0x000fe20000000f00 */
[----:B------:R-:W-:Y:S01]  /*0150*/  UMOV UR4, URZ ;  /* 0x000000ff00047c82 */ /* 0x000fe20008000000 */
[----:B0-----:R-:W-:-:S04]  /*0160*/  LEA R0, R0, R5, 0x4 ;  /* 0x0000000500007211 */ /* 0x001fc800078e20ff */
[----:B------:R-:W-:-:S04]  /*0170*/  SHF.L.U32 R0, R0, 0x2, RZ ;  /* 0x0000000200007819 */ /* 0x000fc800000006ff */
[----:B------:R-:W-:Y:S02]  /*0180*/  SHF.L.U32 R5, R0, 0xc, RZ ;  /* 0x0000000c00057819 */ /* 0x000fe400000006ff */
[----:B--2---:R-:W-:-:S03]  /*0190*/  LEA R4, R4, R7, 0x4 ;  /* 0x0000000704047211 */ /* 0x004fc600078e20ff */
[----:B-1----:R-:W-:Y:S01]  /*01a0*/  IMAD.WIDE.U32 R2, R5, 0x4, R2 ;  /* 0x0000000405027825 */ /* 0x002fe200078e0002 */
[----:B------:R-:W-:Y:S02]  /*01b0*/  SHF.L.U32 R11, R4, 0x2, RZ ;  /* 0x00000002040b7819 */ /* 0x000fe400000006ff */
[----:B------:R-:W-:Y:S02]  /*01c0*/  IADD3 R2, P0, PT, R2, 0x8000, RZ ;  /* 0x0000800002027810 */ /* 0x000fe40007f1e0ff */
[----:B------:R-:W-:Y:S02]  /*01d0*/  MOV R7, R11 ;  /* 0x0000000b00077202 */ /* 0x000fe40000000f00 */
[----:B---3--:R-:W-:-:S09]  /*01e0*/  IADD3.X R3, PT, PT, RZ, R3, RZ, P0, !PT ;  /* 0x00000003ff037210 */ /* 0x008fd200007fe4ff */
.L_x_27:
[----:B------:R-:W0:Y:S01]  /*01f0*/  LDC.64 R4, c[0x0][0x388] ;  /* 0x0000e200ff047b82 */ /* 0x000e220000000a00 */
[----:B------:R-:W2:Y:S04]  /*0200*/  LDG.E R22, desc[UR6][R2.64+-0x8000] ;  /* 0xff80000602167981 */ /* 0x000ea8000c1e1900 */
[----:B------:R-:W3:Y:S04]  /*0210*/  LDG.E R26, desc[UR6][R2.64+-0x4000] ;  /* 0xffc00006021a7981 */ /* 0x000ee8000c1e1900 */
[----:B------:R-:W4:Y:S04]  /*0220*/  LDG.E R40, desc[UR6][R2.64] ;  /* 0x0000000602287981 */ /* 0x000f28000c1e1900 */
[----:B------:R-:W5:Y:S04]  /*0230*/  LDG.E R13, desc[UR6][R2.64+0x4000] ;  /* 0x00400006020d7981 */ /* 0x000f68000c1e1900 */
[----:B------:R-:W5:Y:S04]  /*0240*/  LDG.E R53, desc[UR6][R2.64+-0x7ffc] ;  /* 0xff80040602357981 */ /* 0x000f68000c1e1900 */
[----:B------:R-:W5:Y:S01]  /*0250*/  LDG.E R37, desc[UR6][R2.64+-0x3ffc] ;  /* 0xffc0040602257981 */ /* 0x000f62000c1e1900 */
[----:B0-----:R-:W-:-:S03]  /*0260*/  IMAD.WIDE R4, R7, 0x4, R4 ;  /* 0x0000000407047825 */ /* 0x001fc600078e0204 */
[----:B------:R-:W5:Y:S04]  /*0270*/  LDG.E R30, desc[UR6][R2.64+0x4] ;  /* 0x00000406021e7981 */ /* 0x000f68000c1e1900 */
[----:B------:R-:W2:Y:S04]  /*0280*/  LDG.E R23, desc[UR6][R4.64] ;  /* 0x0000000604177981 */ /* 0x000ea8000c1e1900 */
[----:B------:R-:W5:Y:S04]  /*0290*/  LDG.E R32, desc[UR6][R4.64+0x4] ;  /* 0x0000040604207981 */ /* 0x000f68000c1e1900 */
        /* <DEDUP_REMOVED lines=11> */
[----:B------:R-:W5:Y:S01]  /*0350*/  LDG.E R25, desc[UR6][R4.64+0x600c] ;  /* 0x00600c0604197981 */ /* 0x000f62000c1e1900 */
[C---:B--2---:R-:W-:Y:S01]  /*0360*/  FFMA R38, R22.reuse, R23, R33 ;  /* 0x0000001716267223 */ /* 0x044fe20000000021 */
[C---:B---3--:R-:W-:Y:S01]  /*0370*/  FFMA R24, R23.reuse, R26, R34 ;  /* 0x0000001a17187223 */ /* 0x048fe20000000022 */
[C---:B----4-:R-:W-:Y:S01]  /*0380*/  FFMA R51, R23.reuse, R40, R35 ;  /* 0x0000002817337223 */ /* 0x050fe20000000023 */
[----:B-----5:R-:W-:Y:S01]  /*0390*/  FFMA R23, R23, R13, R36 ;  /* 0x0000000d17177223 */ /* 0x020fe20000000024 */
[-C--:B------:R-:W-:Y:S01]  /*03a0*/  FFMA R50, R22, R32.reuse, R45 ;  /* 0x0000002016327223 */ /* 0x080fe2000000002d */
[----:B------:R-:W-:Y:S01]  /*03b0*/  FFMA R48, R26, R32, R19 ;  /* 0x000000201a307223 */ /* 0x000fe20000000013 */
[-C--:B------:R-:W-:Y:S01]  /*03c0*/  FFMA R34, R22, R17.reuse, R8 ;  /* 0x0000001116227223 */ /* 0x080fe20000000008 */
[----:B------:R-:W-:Y:S01]  /*03d0*/  FFMA R21, R40, R17, R20 ;  /* 0x0000001128157223 */ /* 0x000fe20000000014 */
[----:B------:R-:W2:Y:S01]  /*03e0*/  LDG.E R8, desc[UR6][R4.64+0x4008] ;  /* 0x0040080604087981 */ /* 0x000ea2000c1e1900 */
[-C--:B------:R-:W-:Y:S01]  /*03f0*/  FFMA R36, R22, R16.reuse, R27 ;  /* 0x0000001016247223 */ /* 0x080fe2000000001b */
[----:B------:R-:W-:Y:S01]  /*0400*/  FFMA R22, R26, R16, R31 ;  /* 0x000000101a167223 */ /* 0x000fe2000000001f */
[C---:B------:R-:W-:Y:S01]  /*0410*/  FFMA R39, R32.reuse, R40, R49 ;  /* 0x0000002820277223 */ /* 0x040fe20000000031 */
[----:B------:R-:W3:Y:S01]  /*0420*/  LDG.E R31, desc[UR6][R2.64+-0x3ff8] ;  /* 0xffc00806021f7981 */ /* 0x000ee2000c1e1900 */
[----:B------:R-:W-:Y:S01]  /*0430*/  FFMA R19, R32, R13, R28 ;  /* 0x0000000d20137223 */ /* 0x000fe2000000001c */
[----:B------:R-:W-:-:S02]  /*0440*/  FFMA R42, R26, R17, R10 ;  /* 0x000000111a2a7223 */ /* 0x000fc4000000000a */
[----:B------:R-:W4:Y:S01]  /*0450*/  LDG.E R20, desc[UR6][R4.64+0x400c] ;  /* 0x00400c0604147981 */ /* 0x000f22000c1e1900 */
[----:B------:R-:W-:Y:S01]  /*0460*/  FFMA R10, R40, R16, R9 ;  /* 0x00000010280a7223 */ /* 0x000fe20000000009 */
[-C--:B------:R-:W-:Y:S02]  /*0470*/  FFMA R50, R53, R46.reuse, R50 ;  /* 0x0000002e35327223 */ /* 0x080fe40000000032 */
[----:B------:R-:W5:Y:S01]  /*0480*/  LDG.E R35, desc[UR6][R2.64+0x8] ;  /* 0x0000080602237981 */ /* 0x000f62000c1e1900 */
[----:B------:R-:W-:Y:S01]  /*0490*/  FFMA R48, R37, R46, R48 ;  /* 0x0000002e25307223 */ /* 0x000fe20000000030 */
[C---:B------:R-:W-:Y:S02]  /*04a0*/  FFMA R39, R46.reuse, R30, R39 ;  /* 0x0000001e2e277223 */ /* 0x040fe40000000027 */
[----:B------:R-:W5:Y:S01]  /*04b0*/  LDG.E R9, desc[UR6][R2.64+0x4008] ;  /* 0x0040080602097981 */ /* 0x000f62000c1e1900 */
[----:B------:R-:W-:Y:S01]  /*04c0*/  FFMA R46, R46, R18, R19 ;  /* 0x000000122e2e7223 */ /* 0x000fe20000000013 */
[----:B------:R-:W-:-:S02]  /*04d0*/  FFMA R45, R43, R37, R24 ;  /* 0x000000252b2d7223 */ /* 0x000fc40000000018 */
[----:B------:R-:W5:Y:S01]  /*04e0*/  LDG.E R26, desc[UR6][R2.64+-0x3ff4] ;  /* 0xffc00c06021a7981 */ /* 0x000f62000c1e1900 */
[----:B------:R-:W-:-:S03]  /*04f0*/  FFMA R38, R53, R43, R38 ;  /* 0x0000002b35267223 */ /* 0x000fc60000000026 */
        /* <DEDUP_REMOVED lines=9> */
[-C--:B------:R-:W-:Y:S01]  /*0590*/  FFMA R37, R37, R15.reuse, R22 ;  /* 0x0000000f25257223 */ /* 0x080fe20000000016 */
[C---:B------:R-:W-:Y:S01]  /*05a0*/  FFMA R40, R30.reuse, R14, R21 ;  /* 0x0000000e1e287223 */ /* 0x040fe20000000015 */
[----:B------:R-:W-:Y:S01]  /*05b0*/  FFMA R30, R30, R15, R10 ;  /* 0x0000000f1e1e7223 */ /* 0x000fe2000000000a */
[----:B------:R-:W5:Y:S01]  /*05c0*/  LDG.E R36, desc[UR6][R4.64+0x8000] ;  /* 0x0080000604247981 */ /* 0x000f62000c1e1900 */
[----:B------:R-:W-:-:S03]  /*05d0*/  FFMA R43, R43, R18, R23 ;  /* 0x000000122b2b7223 */ /* 0x000fc60000000017 */
[----:B------:R-:W5:Y:S04]  /*05e0*/  LDG.E R22, desc[UR6][R2.64+-0x3ff0] ;  /* 0xffc0100602167981 */ /* 0x000f68000c1e1900 */
[----:B------:R-:W5:Y:S04]  /*05f0*/  LDG.E R10, desc[UR6][R2.64+-0x7ff0] ;  /* 0xff801006020a7981 */ /* 0x000f68000c1e1900 */
[----:B------:R-:W5:Y:S04]  /*0600*/  LDG.E R21, desc[UR6][R2.64+0x10] ;  /* 0x0000100602157981 */ /* 0x000f68000c1e1900 */
[----:B------:R-:W5:Y:S01]  /*0610*/  LDG.E R23, desc[UR6][R2.64+0x4010] ;  /* 0x0040100602177981 */ /* 0x000f62000c1e1900 */
[C---:B------:R-:W-:Y:S01]  /*0620*/  FFMA R33, R29.reuse, R52, R38 ;  /* 0x000000341d217223 */ /* 0x040fe20000000026 */
[C---:B--2---:R-:W-:Y:S01]  /*0630*/  FFMA R47, R29.reuse, R8, R34 ;  /* 0x000000081d2f7223 */ /* 0x044fe20000000022 */
[----:B---3--:R-:W-:Y:S01]  /*0640*/  FFMA R38, R52, R31, R45 ;  /* 0x0000001f34267223 */ /* 0x008fe2000000002d */
[-C--:B------:R-:W-:Y:S01]  /*0650*/  FFMA R45, R29, R44.reuse, R50 ;  /* 0x0000002c1d2d7223 */ /* 0x080fe20000000032 */
[----:B------:R-:W-:Y:S01]  /*0660*/  FFMA R49, R31, R44, R48 ;  /* 0x0000002c1f317223 */ /* 0x000fe20000000030 */
[----:B----4-:R-:W-:Y:S01]  /*0670*/  FFMA R34, R29, R20, R53 ;  /* 0x000000141d227223 */ /* 0x010fe20000000035 */
[C---:B------:R-:W-:Y:S01]  /*0680*/  FFMA R29, R31.reuse, R8, R42 ;  /* 0x000000081f1d7223 */ /* 0x040fe2000000002a */
[----:B------:R-:W-:Y:S01]  /*0690*/  FFMA R31, R31, R20, R37 ;  /* 0x000000141f1f7223 */ /* 0x000fe20000000025 */
[----:B------:R-:W2:Y:S01]  /*06a0*/  LDG.E R42, desc[UR6][R4.64+0xa004] ;  /* 0x00a00406042a7981 */ /* 0x000ea2000c1e1900 */
[-C--:B-----5:R-:W-:Y:S01]  /*06b0*/  FFMA R50, R44, R35.reuse, R39 ;  /* 0x000000232c327223 */ /* 0x0a0fe20000000027 */
[----:B------:R-:W-:Y:S01]  /*06c0*/  FFMA R51, R52, R35, R51 ;  /* 0x0000002334337223 */ /* 0x000fe20000000033 */
[C---:B------:R-:W-:Y:S01]  /*06d0*/  FFMA R37, R35.reuse, R8, R40 ;  /* 0x0000000823257223 */ /* 0x040fe20000000028 */
[----:B------:R-:W-:Y:S01]  /*06e0*/  FFMA R30, R35, R20, R30 ;  /* 0x00000014231e7223 */ /* 0x000fe2000000001e */
[-C--:B------:R-:W-:Y:S01]  /*06f0*/  FFMA R39, R44, R9.reuse, R46 ;  /* 0x000000092c277223 */ /* 0x080fe2000000002e */
[----:B------:R-:W-:Y:S01]  /*0700*/  FFMA R43, R52, R9, R43 ;  /* 0x00000009342b7223 */ /* 0x000fe2000000002b */
[----:B------:R-:W3:Y:S01]  /*0710*/  LDG.E R44, desc[UR6][R4.64+0xa00c] ;  /* 0x00a00c06042c7981 */ /* 0x000ee2000c1e1900 */
[----:B------:R-:W-:Y:S01]  /*0720*/  FFMA R35, R41, R26, R38 ;  /* 0x0000001a29237223 */ /* 0x000fe20000000026 */
[----:B------:R-:W-:-:S02]  /*0730*/  FFMA R31, R26, R25, R31 ;  /* 0x000000191a1f7223 */ /* 0x000fc4000000001f */
[----:B------:R-:W4:Y:S01]  /*0740*/  LDG.E R53, desc[UR6][R2.64+0x401c] ;  /* 0x00401c0602357981 */ /* 0x000f22000c1e1900 */
[C---:B------:R-:W-:Y:S01]  /*0750*/  FFMA R49, R26.reuse, R27, R49 ;  /* 0x0000001b1a317223 */ /* 0x040fe20000000031 */
[----:B------:R-:W-:Y:S01]  /*0760*/  FFMA R29, R26, R19, R29 ;  /* 0x000000131a1d7223 */ /* 0x000fe2000000001d */
[C---:B------:R-:W-:Y:S01]  /*0770*/  FFMA R45, R32.reuse, R27, R45 ;  /* 0x0000001b202d7223 */ /* 0x040fe2000000002d */
[C---:B------:R-:W-:Y:S01]  /*0780*/  FFMA R33, R32.reuse, R41, R33 ;  /* 0x0000002920217223 */ /* 0x040fe20000000021 */
[-C--:B------:R-:W-:Y:S01]  /*0790*/  FFMA R47, R32, R19.reuse, R47 ;  /* 0x00000013202f7223 */ /* 0x080fe2000000002f */
[-C--:B------:R-:W-:Y:S01]  /*07a0*/  FFMA R40, R41, R28.reuse, R51 ;  /* 0x0000001c29287223 */ /* 0x080fe20000000033 */
[C---:B------:R-:W-:Y:S01]  /*07b0*/  FFMA R50, R27.reuse, R28, R50 ;  /* 0x0000001c1b327223 */ /* 0x040fe20000000032 */
[C---:B------:R-:W-:Y:S01]  /*07c0*/  FFMA R26, R28.reuse, R19, R37 ;  /* 0x000000131c1a7223 */ /* 0x040fe20000000025 */
[-C--:B------:R-:W-:Y:S01]  /*07d0*/  FFMA R28, R28, R25.reuse, R30 ;  /* 0x000000191c1c7223 */ /* 0x080fe2000000001e */
[-C--:B------:R-:W-:Y:S01]  /*07e0*/  FFMA R48, R27, R24.reuse, R39 ;  /* 0x000000181b307223 */ /* 0x080fe20000000027 */
[----:B------:R-:W-:Y:S01]  /*07f0*/  FFMA R38, R41, R24, R43 ;  /* 0x0000001829267223 */ /* 0x000fe2000000002b */
[----:B------:R-:W-:Y:S01]  /*0800*/  FFMA R27, R32, R25, R34 ;  /* 0x00000019201b7223 */ /* 0x000fe20000000022 */
[----:B------:R-:W5:Y:S04]  /*0810*/  LDG.E R51, desc[UR6][R4.64+0x8004] ;  /* 0x0080040604337981 */ /* 0x000f68000c1e1900 */
[----:B------:R-:W2:Y:S01]  /*0820*/  LDG.E R30, desc[UR6][R4.64+0x8008] ;  /* 0x00800806041e7981 */ /* 0x000ea2000c1e1900 */
[----:B------:R-:W-:-:S03]  /*0830*/  FFMA R34, R36, R22, R35 ;  /* 0x0000001624227223 */ /* 0x000fc60000000023 */
[----:B------:R-:W3:Y:S01]  /*0840*/  LDG.E R32, desc[UR6][R4.64+0x800c] ;  /* 0x00800c0604207981 */ /* 0x000ee2000c1e1900 */
[----:B------:R-:W-:-:S03]  /*0850*/  FFMA R33, R10, R36, R33 ;  /* 0x000000240a217223 */ /* 0x000fc60000000021 */
[----:B------:R-:W4:Y:S01]  /*0860*/  LDG.E R37, desc[UR6][R4.64+0xa000] ;  /* 0x00a0000604257981 */ /* 0x000f22000c1e1900 */
[----:B------:R-:W-:-:S03]  /*0870*/  FFMA R35, R36, R21, R40 ;  /* 0x0000001524237223 */ /* 0x000fc60000000028 */
[----:B------:R-:W4:Y:S01]  /*0880*/  LDG.E R39, desc[UR6][R2.64+-0x3fec] ;  /* 0xffc0140602277981 */ /* 0x000f22000c1e1900 */
[----:B------:R-:W-:-:S03]  /*0890*/  FFMA R36, R36, R23, R38 ;  /* 0x0000001724247223 */ /* 0x000fc60000000026 */
[----:B------:R-:W4:Y:S04]  /*08a0*/  LDG.E R38, desc[UR6][R2.64+-0x7fec] ;  /* 0xff80140602267981 */ /* 0x000f28000c1e1900 */
[----:B------:R-:W4:Y:S04]  /*08b0*/  LDG.E R40, desc[UR6][R2.64+0x14] ;  /* 0x0000140602287981 */ /* 0x000f28000c1e1900 */
[----:B------:R-:W4:Y:S04]  /*08c0*/  LDG.E R41, desc[UR6][R2.64+0x4014] ;  /* 0x0040140602297981 */ /* 0x000f28000c1e1900 */
[----:B------:R-:W4:Y:S01]  /*08d0*/  LDG.E R43, desc[UR6][R4.64+0xa008] ;  /* 0x00a00806042b7981 */ /* 0x000f22000c1e1900 */
[-C--:B-----5:R-:W-:Y:S01]  /*08e0*/  FFMA R45, R10, R51.reuse, R45 ;  /* 0x000000330a2d7223 */ /* 0x0a0fe2000000002d */
[----:B------:R-:W-:Y:S01]  /*08f0*/  FFMA R46, R22, R51, R49 ;  /* 0x00000033162e7223 */ /* 0x000fe20000000031 */
[C---:B------:R-:W-:Y:S01]  /*0900*/  FFMA R49, R51.reuse, R21, R50 ;  /* 0x0000001533317223 */ /* 0x040fe20000000032 */
[----:B------:R-:W-:Y:S01]  /*0910*/  FFMA R48, R51, R23, R48 ;  /* 0x0000001733307223 */ /* 0x000fe20000000030 */
[C---:B--2---:R-:W-:Y:S01]  /*0920*/  FFMA R47, R10.reuse, R30, R47 ;  /* 0x0000001e0a2f7223 */ /* 0x044fe2000000002f */
[----:B------:R-:W2:Y:S01]  /*0930*/  LDG.E R51, desc[UR6][R4.64+0xc000] ;  /* 0x00c0000604337981 */ /* 0x000ea2000c1e1900 */
[----:B---3--:R-:W-:Y:S01]  /*0940*/  FFMA R27, R10, R32, R27 ;  /* 0x000000200a1b7223 */ /* 0x008fe2000000001b */
[C---:B------:R-:W-:Y:S01]  /*0950*/  FFMA R10, R22.reuse, R30, R29 ;  /* 0x0000001e160a7223 */ /* 0x040fe2000000001d */
[----:B------:R-:W-:Y:S01]  /*0960*/  FFMA R31, R22, R32, R31 ;  /* 0x00000020161f7223 */ /* 0x000fe2000000001f */
[C---:B------:R-:W-:Y:S01]  /*0970*/  FFMA R29, R21.reuse, R30, R26 ;  /* 0x0000001e151d7223 */ /* 0x040fe2000000001a */
[----:B------:R-:W-:Y:S01]  /*0980*/  FFMA R21, R21, R32, R28 ;  /* 0x0000002015157223 */ /* 0x000fe2000000001c */
[----:B------:R-:W3:Y:S01]  /*0990*/  LDG.E R26, desc[UR6][R4.64+0xc008] ;  /* 0x00c00806041a7981 */ /* 0x000ee2000c1e1900 */
[----:B----4-:R-:W-:Y:S01]  /*09a0*/  FFMA R34, R37, R39, R34 ;  /* 0x0000002725227223 */ /* 0x010fe20000000022 */
[C---:B------:R-:W-:Y:S01]  /*09b0*/  FFMA R46, R39.reuse, R42, R46 ;  /* 0x0000002a272e7223 */ /* 0x040fe2000000002e */
[----:B------:R-:W-:Y:S01]  /*09c0*/  FFMA R31, R39, R44, R31 ;  /* 0x0000002c271f7223 */ /* 0x000fe2000000001f */
[----:B------:R-:W2:Y:S01]  /*09d0*/  LDG.E R28, desc[UR6][R2.64+0x18] ;  /* 0x00001806021c7981 */ /* 0x000ea2000c1e1900 */
[C---:B------:R-:W-:Y:S01]  /*09e0*/  FFMA R33, R38.reuse, R37, R33 ;  /* 0x0000002526217223 */ /* 0x040fe20000000021 */
[C---:B------:R-:W-:Y:S01]  /*09f0*/  FFMA R45, R38.reuse, R42, R45 ;  /* 0x0000002a262d7223 */ /* 0x040fe2000000002d */
[----:B------:R-:W-:Y:S01]  /*0a00*/  FFMA R27, R38, R44, R27 ;  /* 0x0000002c261b7223 */ /* 0x000fe2000000001b */
[----:B------:R-:W4:Y:S01]  /*0a10*/  LDG.E R22, desc[UR6][R4.64+0xc00c] ;  /* 0x00c00c0604167981 */ /* 0x000f22000c1e1900 */
[-C--:B------:R-:W-:Y:S01]  /*0a20*/  FFMA R35, R37, R40.reuse, R35 ;  /* 0x0000002825237223 */ /* 0x080fe20000000023 */
[----:B------:R-:W-:-:S02]  /*0a30*/  FFMA R49, R42, R40, R49 ;  /* 0x000000282a317223 */ /* 0x000fc40000000031 */
[----:B------:R-:W5:Y:S01]  /*0a40*/  LDG.E R50, desc[UR6][R2.64+0x1c] ;  /* 0x00001c0602327981 */ /* 0x000f62000c1e1900 */
[-C--:B------:R-:W-:Y:S01]  /*0a50*/  FFMA R36, R37, R41.reuse, R36 ;  /* 0x0000002925247223 */ /* 0x080fe20000000024 */
[----:B------:R-:W-:Y:S02]  /*0a60*/  FFMA R48, R42, R41, R48 ;  /* 0x000000292a307223 */ /* 0x000fe40000000030 */
[----:B------:R-:W5:Y:S01]  /*0a70*/  LDG.E R37, desc[UR6][R2.64+0x4018] ;  /* 0x0040180602257981 */ /* 0x000f62000c1e1900 */
[-C--:B------:R-:W-:Y:S01]  /*0a80*/  FFMA R47, R38, R43.reuse, R47 ;  /* 0x0000002b262f7223 */ /* 0x080fe2000000002f */
[-C--:B------:R-:W-:Y:S02]  /*0a90*/  FFMA R10, R39, R43.reuse, R10 ;  /* 0x0000002b270a7223 */ /* 0x080fe4000000000a */
[----:B------:R-:W5:Y:S04]  /*0aa0*/  LDG.E R38, desc[UR6][R2.64+-0x7fe8] ;  /* 0xff80180602267981 */ /* 0x000f68000c1e1900 */
[----:B------:R-:W5:Y:S04]  /*0ab0*/  LDG.E R39, desc[UR6][R2.64+-0x3fe8] ;  /* 0xffc0180602277981 */ /* 0x000f68000c1e1900 */
[----:B------:R-:W5:Y:S01]  /*0ac0*/  LDG.E R42, desc[UR6][R4.64+0xc004] ;  /* 0x00c00406042a7981 */ /* 0x000f62000c1e1900 */
[C---:B------:R-:W-:Y:S01]  /*0ad0*/  FFMA R29, R40.reuse, R43, R29 ;  /* 0x0000002b281d7223 */ /* 0x040fe2000000001d */
[----:B------:R-:W-:-:S02]  /*0ae0*/  FFMA R21, R40, R44, R21 ;  /* 0x0000002c28157223 */ /* 0x000fc40000000015 */
[----:B------:R-:W5:Y:S01]  /*0af0*/  LDG.E R40, desc[UR6][R2.64+-0x7fe4] ;  /* 0xff801c0602287981 */ /* 0x000f62000c1e1900 */
[C---:B--2---:R-:W-:Y:S01]  /*0b00*/  FFMA R35, R51.reuse, R28, R35 ;  /* 0x0000001c33237223 */ /* 0x044fe20000000023 */
[C---:B---3--:R-:W-:Y:S01]  /*0b10*/  FFMA R29, R28.reuse, R26, R29 ;  /* 0x0000001a1c1d7223 */ /* 0x048fe2000000001d */
[----:B----4-:R-:W-:Y:S01]  /*0b20*/  FFMA R21, R28, R22, R21 ;  /* 0x000000161c157223 */ /* 0x010fe20000000015 */
[C---:B-----5:R-:W-:Y:S01]  /*0b30*/  FFMA R36, R51.reuse, R37, R36 ;  /* 0x0000002533247223 */ /* 0x060fe20000000024 */
[C---:B------:R-:W-:Y:S01]  /*0b40*/  FFMA R33, R38.reuse, R51, R33 ;  /* 0x0000003326217223 */ /* 0x040fe20000000021 */
[C---:B------:R-:W-:Y:S01]  /*0b50*/  FFMA R47, R38.reuse, R26, R47 ;  /* 0x0000001a262f7223 */ /* 0x040fe2000000002f */
[----:B------:R-:W-:Y:S01]  /*0b60*/  FFMA R27, R38, R22, R27 ;  /* 0x00000016261b7223 */ /* 0x000fe2000000001b */
[----:B------:R-:W-:Y:S01]  /*0b70*/  FFMA R34, R51, R39, R34 ;  /* 0x0000002733227223 */ /* 0x000fe20000000022 */
[C---:B------:R-:W-:Y:S01]  /*0b80*/  FFMA R10, R39.reuse, R26, R10 ;  /* 0x0000001a270a7223 */ /* 0x040fe2000000000a */
[C---:B------:R-:W-:Y:S01]  /*0b90*/  FFMA R31, R39.reuse, R22, R31 ;  /* 0x00000016271f7223 */ /* 0x040fe2000000001f */
[----:B------:R0:W2:Y:S01]  /*0ba0*/  LDG.E R51, desc[UR6][R2.64+-0x3fe4] ;  /* 0xffc01c0602337981 */ /* 0x0000a2000c1e1900 */
[----:B------:R-:W-:Y:S01]  /*0bb0*/  FFMA R49, R42, R28, R49 ;  /* 0x0000001c2a317223 */ /* 0x000fe20000000031 */
[-C--:B------:R-:W-:Y:S01]  /*0bc0*/  FFMA R45, R38, R42.reuse, R45 ;  /* 0x0000002a262d7223 */ /* 0x080fe2000000002d */
[----:B------:R-:W-:Y:S01]  /*0bd0*/  FFMA R46, R39, R42, R46 ;  /* 0x0000002a272e7223 */ /* 0x000fe2000000002e */
[----:B------:R-:W-:Y:S01]  /*0be0*/  FFMA R48, R42, R37, R48 ;  /* 0x000000252a307223 */ /* 0x000fe20000000030 */
[----:B------:R-:W3:Y:S04]  /*0bf0*/  LDG.E R28, desc[UR6][R4.64+0xe004] ;  /* 0x00e00406041c7981 */ /* 0x000ee8000c1e1900 */
[----:B------:R-:W4:Y:S04]  /*0c00*/  LDG.E R39, desc[UR6][R4.64+0xe000] ;  /* 0x00e0000604277981 */ /* 0x000f28000c1e1900 */
[----:B------:R-:W5:Y:S04]  /*0c10*/  LDG.E R38, desc[UR6][R4.64+0xe008] ;  /* 0x00e0080604267981 */ /* 0x000f68000c1e1900 */
[----:B------:R-:W5:Y:S01]  /*0c20*/  LDG.E R42, desc[UR6][R4.64+0xe00c] ;  /* 0x00e00c06042a7981 */ /* 0x000f62000c1e1900 */
[----:B------:R-:W-:Y:S01]  /*0c30*/  FFMA R17, R17, R13, R12 ;  /* 0x0000000d11117223 */ /* 0x000fe2000000000c */
[----:B------:R-:W-:-:S03]  /*0c40*/  FFMA R13, R13, R16, R6 ;  /* 0x000000100d0d7223 */ /* 0x000fc60000000006 */
[----:B------:R-:W-:Y:S01]  /*0c50*/  FFMA R17, R14, R18, R17 ;  /* 0x000000120e117223 */ /* 0x000fe20000000011 */
[----:B------:R-:W-:-:S03]  /*0c60*/  FFMA R18, R18, R15, R13 ;  /* 0x0000000f12127223 */ /* 0x000fc6000000000d */
[----:B------:R-:W-:Y:S01]  /*0c70*/  FFMA R8, R8, R9, R17 ;  /* 0x0000000908087223 */ /* 0x000fe20000000011 */
[----:B------:R-:W-:-:S03]  /*0c80*/  FFMA R9, R9, R20, R18 ;  /* 0x0000001409097223 */ /* 0x000fc60000000012 */
[----:B------:R-:W-:Y:S01]  /*0c90*/  FFMA R19, R19, R24, R8 ;  /* 0x0000001813137223 */ /* 0x000fe20000000008 */
[----:B------:R-:W-:Y:S01]  /*0ca0*/  FFMA R24, R24, R25, R9 ;  /* 0x0000001918187223 */ /* 0x000fe20000000009 */
[----:B------:R-:W-:Y:S02]  /*0cb0*/  UISETP.GE.U32.AND UP0, UPT, UR4, 0xff8, UPT ;  /* 0x00000ff80400788c */ /* 0x000fe4000bf06070 */
[----:B------:R-:W-:Y:S01]  /*0cc0*/  FFMA R30, R30, R23, R19 ;  /* 0x000000171e1e7223 */ /* 0x000fe20000000013 */
[----:B------:R-:W-:-:S03]  /*0cd0*/  FFMA R24, R23, R32, R24 ;  /* 0x0000002017187223 */ /* 0x000fc60000000018 */
[----:B------:R-:W-:Y:S01]  /*0ce0*/  FFMA R43, R43, R41, R30 ;  /* 0x000000292b2b7223 */ /* 0x000fe2000000001e */
[----:B------:R-:W-:Y:S01]  /*0cf0*/  FFMA R24, R41, R44, R24 ;  /* 0x0000002c29187223 */ /* 0x000fe20000000018 */
[----:B0-----:R-:W-:Y:S01]  /*0d00*/  IADD3 R2, P0, PT, R2, 0x20, RZ ;  /* 0x0000002002027810 */ /* 0x001fe20007f1e0ff */
[----:B------:R-:W-:Y:S01]  /*0d10*/  UIADD3 UR5, UPT, UPT, UR4, 0x8, URZ ;  /* 0x0000000804057890 */ /* 0x000fe2000fffe0ff */
[----:B------:R-:W-:Y:S01]  /*0d20*/  FFMA R43, R26, R37, R43 ;  /* 0x000000251a2b7223 */ /* 0x000fe2000000002b */
[----:B------:R-:W-:Y:S01]  /*0d30*/  FFMA R24, R37, R22, R24 ;  /* 0x0000001625187223 */ /* 0x000fe20000000018 */
[----:B------:R-:W-:Y:S02]  /*0d40*/  IADD3.X R3, PT, PT, RZ, R3, RZ, P0, !PT ;  /* 0x00000003ff037210 */ /* 0x000fe400007fe4ff */
[----:B------:R-:W-:Y:S02]  /*0d50*/  IADD3 R7, PT, PT, R7, 0x4000, RZ ;  /* 0x0000400007077810 */ /* 0x000fe40007ffe0ff */
[----:B------:R-:W-:Y:S01]  /*0d60*/  UMOV UR4, UR5 ;  /* 0x0000000500047c82 */ /* 0x000fe20008000000 */
[-C--:B---3--:R-:W-:Y:S01]  /*0d70*/  FFMA R45, R40, R28.reuse, R45 ;  /* 0x0000001c282d7223 */ /* 0x088fe2000000002d */
[----:B--2---:R-:W-:Y:S01]  /*0d80*/  FFMA R19, R51, R28, R46 ;  /* 0x0000001c33137223 */ /* 0x004fe2000000002e */
[CC--:B------:R-:W-:Y:S01]  /*0d90*/  FFMA R49, R28.reuse, R50.reuse, R49 ;  /* 0x000000321c317223 */ /* 0x0c0fe20000000031 */
[----:B------:R-:W-:Y:S01]  /*0da0*/  FFMA R28, R28, R53, R48 ;  /* 0x000000351c1c7223 */ /* 0x000fe20000000030 */
[C---:B----4-:R-:W-:Y:S01]  /*0db0*/  FFMA R33, R40.reuse, R39, R33 ;  /* 0x0000002728217223 */ /* 0x050fe20000000021 */
[C---:B------:R-:W-:Y:S01]  /*0dc0*/  FFMA R34, R39.reuse, R51, R34 ;  /* 0x0000003327227223 */ /* 0x040fe20000000022 */
[C---:B------:R-:W-:Y:S01]  /*0dd0*/  FFMA R35, R39.reuse, R50, R35 ;  /* 0x0000003227237223 */ /* 0x040fe20000000023 */
[-C--:B------:R-:W-:Y:S01]  /*0de0*/  FFMA R36, R39, R53.reuse, R36 ;  /* 0x0000003527247223 */ /* 0x080fe20000000024 */
[-C--:B-----5:R-:W-:Y:S01]  /*0df0*/  FFMA R8, R40, R38.reuse, R47 ;  /* 0x0000002628087223 */ /* 0x0a0fe2000000002f */
[CC--:B------:R-:W-:Y:S01]  /*0e00*/  FFMA R10, R51.reuse, R38.reuse, R10 ;  /* 0x00000026330a7223 */ /* 0x0c0fe2000000000a */
[----:B------:R-:W-:Y:S01]  /*0e10*/  FFMA R20, R50, R38, R29 ;  /* 0x0000002632147223 */ /* 0x000fe2000000001d */
[----:B------:R-:W-:Y:S01]  /*0e20*/  FFMA R12, R38, R53, R43 ;  /* 0x00000035260c7223 */ /* 0x000fe2000000002b */
[-C--:B------:R-:W-:Y:S01]  /*0e30*/  FFMA R27, R40, R42.reuse, R27 ;  /* 0x0000002a281b7223 */ /* 0x080fe2000000001b */
[-C--:B------:R-:W-:Y:S01]  /*0e40*/  FFMA R31, R51, R42.reuse, R31 ;  /* 0x0000002a331f7223 */ /* 0x080fe2000000001f */
[-C--:B------:R-:W-:Y:S01]  /*0e50*/  FFMA R9, R50, R42.reuse, R21 ;  /* 0x0000002a32097223 */ /* 0x080fe20000000015 */
[----:B------:R-:W-:Y:S01]  /*0e60*/  FFMA R6, R53, R42, R24 ;  /* 0x0000002a35067223 */ /* 0x000fe20000000018 */
[----:B------:R-:W-:Y:S06]  /*0e70*/  BRA.U !UP0, `(.L_x_27) ;  /* 0xfffffff108dc7547 */ /* 0x000fec000b83ffff */
[----:B------:R-:W0:Y:S01]  /*0e80*/  LDC.64 R2, c[0x0][0x390] ;  /* 0x0000e400ff027b82 */ /* 0x000e220000000a00 */
[C---:B------:R-:W-:Y:S02]  /*0e90*/  ISETP.GT.AND P1, PT, R11.reuse, 0x7ff, PT ;  /* 0x000007ff0b00780c */ /* 0x040fe40003f24270 */
[C---:B------:R-:W-:Y:S02]  /*0ea0*/  LEA R5, R0.reuse, R11, 0xb ;  /* 0x0000000b00057211 */ /* 0x040fe400078e58ff */
[C---:B------:R-:W-:Y:S02]  /*0eb0*/  ISETP.GT.U32.OR P4, PT, R0.reuse, 0x9ff, P1 ;  /* 0x000009ff0000780c */ /* 0x040fe40000f84470 */
[C---:B------:R-:W-:Y:S02]  /*0ec0*/  ISETP.GT.AND P2, PT, R11.reuse, 0x7fe, PT ;  /* 0x000007fe0b00780c */ /* 0x040fe40003f44270 */
[----:B------:R-:W-:Y:S02]  /*0ed0*/  ISETP.GT.AND P3, PT, R11, 0x7fd, PT ;  /* 0x000007fd0b00780c */ /* 0x000fe40003f64270 */
[----:B------:R-:W-:-:S02]  /*0ee0*/  ISETP.GT.U32.OR P0, PT, R0, 0x9fe, P1 ;  /* 0x000009fe0000780c */ /* 0x000fc40000f04470 */
[C---:B------:R-:W-:Y:S02]  /*0ef0*/  ISETP.GT.U32.OR P5, PT, R0.reuse, 0x9ff, P2 ;  /* 0x000009ff0000780c */ /* 0x040fe400017a4470 */
[----:B------:R-:W-:Y:S01]  /*0f00*/  ISETP.GT.U32.OR P6, PT, R0, 0x9fe, P2 ;  /* 0x000009fe0000780c */ /* 0x000fe200017c4470 */
[----:B0-----:R-:W-:-:S05]  /*0f10*/  IMAD.WIDE R2, R5, 0x4, R2 ;  /* 0x0000000405027825 */ /* 0x001fca00078e0202 */
[----:B------:R0:W-:Y:S01]  /*0f20*/  @!P4 STG.E desc[UR6][R2.64], R33 ;  /* 0x000000210200c986 */ /* 0x0001e2000c101906 */
[----:B------:R-:W-:-:S03]  /*0f30*/  ISETP.GT.U32.OR P4, PT, R0, 0x9ff, P3 ;  /* 0x000009ff0000780c */ /* 0x000fc60001f84470 */
        /* <DEDUP_REMOVED lines=29> */
.L_x_28:
        /* <DEDUP_REMOVED lines=15> */
.L_x_37:


//--------------------- .text._Z8matmul_sPfS_S_   --------------------------
	.section	.text._Z8matmul_sPfS_S_,"ax",@progbits
	.align	128
        .global         _Z8matmul_sPfS_S_
        .type           _Z8matmul_sPfS_S_,@function
        .size           _Z8matmul_sPfS_S_,(.L_x_38 - _Z8matmul_sPfS_S_)
        .other          _Z8matmul_sPfS_S_,@"STO_CUDA_ENTRY STV_DEFAULT"
_Z8matmul_sPfS_S_:
.text._Z8matmul_sPfS_S_:
[----:B------:R-:W-:Y:S01]  /*0000*/  LDC R1, c[0x0][0x37c] ;  /* 0x0000df00ff017b82 */ /* 0x000fe20000000800 */
[----:B------:R-:W0:Y:S07]  /*0010*/  S2R R4, SR_TID.Y ;  /* 0x0000000000047919 */ /* 0x000e2e0000002200 */
[----:B------:R-:W0:Y:S01]  /*0020*/  S2UR UR4, SR_CTAID.Y ;  /* 0x00000000000479c3 */ /* 0x000e220000002600 */
[----:B------:R-:W-:Y:S01]  /*0030*/  HFMA2 R11, -RZ, RZ, 0, 0 ;  /* 0x00000000ff0b7431 */ /* 0x000fe200000001ff */
[----:B------:R-:W1:Y:S01]  /*0040*/  LDCU.64 UR8, c[0x0][0x358] ;  /* 0x00006b00ff0877ac */ /* 0x000e620008000a00 */
[----:B------:R-:W2:Y:S05]  /*0050*/  S2R R0, SR_TID.X ;  /* 0x0000000000007919 */ /* 0x000eaa0000002100 */
[----:B------:R-:W0:Y:S08]  /*0060*/  LDC R18, c[0x0][0x364] ;  /* 0x0000d900ff127b82 */ /* 0x000e300000000800 */
[----:B------:R-:W3:Y:S08]  /*0070*/  S2UR UR6, SR_CgaCtaId ;  /* 0x00000000000679c3 */ /* 0x000ef00000008800 */
[----:B------:R-:W4:Y:S08]  /*0080*/  LDC.64 R22, c[0x0][0x380] ;  /* 0x0000e000ff167b82 */ /* 0x000f300000000a00 */
[----:B------:R-:W5:Y:S01]  /*0090*/  S2UR UR7, SR_CTAID.X ;  /* 0x00000000000779c3 */ /* 0x000f620000002500 */
[----:B0-----:R-:W-:Y:S01]  /*00a0*/  IMAD R18, R18, UR4, R4 ;  /* 0x0000000412127c24 */ /* 0x001fe2000f8e0204 */
[----:B------:R-:W-:-:S02]  /*00b0*/  UMOV UR4, 0x400 ;  /* 0x0000040000047882 */ /* 0x000fc40000000000 */
[----:B------:R-:W-:Y:S02]  /*00c0*/  UIADD3 UR5, UPT, UPT, UR4, 0x400, URZ ;  /* 0x0000040004057890 */ /* 0x000fe4000fffe0ff */
[----:B------:R-:W-:Y:S02]  /*00d0*/  SHF.L.U32 R5, R18, 0xc, RZ ;  /* 0x0000000c12057819 */ /* 0x000fe400000006ff */
[----:B------:R-:W5:Y:S01]  /*00e0*/  LDC R17, c[0x0][0x360] ;  /* 0x0000d800ff117b82 */ /* 0x000f620000000800 */
[----:B---3--:R-:W-:Y:S01]  /*00f0*/  ULEA UR4, UR6, UR4, 0x18 ;  /* 0x0000000406047291 */ /* 0x008fe2000f8ec0ff */
[----:B--2---:R-:W-:Y:S01]  /*0100*/  LOP3.LUT R5, R5, R0, RZ, 0xfc, !PT ;  /* 0x0000000005057212 */ /* 0x004fe200078efcff */
[----:B------:R-:W-:-:S04]  /*0110*/  ULEA UR5, UR6, UR5, 0x18 ;  /* 0x0000000506057291 */ /* 0x000fc8000f8ec0ff */
[C---:B------:R-:W-:Y:S01]  /*0120*/  LEA R16, R4.reuse, UR4, 0x6 ;  /* 0x0000000404107c11 */ /* 0x040fe2000f8e30ff */
[----:B------:R-:W0:Y:S01]  /*0130*/  LDC.64 R20, c[0x0][0x388] ;  /* 0x0000e200ff147b82 */ /* 0x000e220000000a00 */
[----:B----4-:R-:W-:Y:S01]  /*0140*/  IMAD.WIDE.U32 R2, R5, 0x4, R22 ;  /* 0x0000000405027825 */ /* 0x010fe200078e0016 */
[----:B------:R-:W-:Y:S01]  /*0150*/  LEA R6, R4, UR5, 0x6 ;  /* 0x0000000504067c11 */ /* 0x000fe2000f8e30ff */
[----:B------:R-:W-:Y:S01]  /*0160*/  UMOV UR4, URZ ;  /* 0x000000ff00047c82 */ /* 0x000fe20008000000 */
[----:B------:R-:W-:Y:S02]  /*0170*/  LEA R7, R0, R16, 0x2 ;  /* 0x0000001000077211 */ /* 0x000fe400078e10ff */
[----:B------:R-:W-:Y:S02]  /*0180*/  IADD3 R2, P0, PT, R2, 0x40, RZ ;  /* 0x0000004002027810 */ /* 0x000fe40007f1e0ff */
[C---:B------:R-:W-:Y:S02]  /*0190*/  LEA R6, R0.reuse, R6, 0x2 ;  /* 0x0000000600067211 */ /* 0x040fe400078e10ff */
[----:B------:R-:W-:Y:S01]  /*01a0*/  IADD3.X R3, PT, PT, RZ, R3, RZ, P0, !PT ;  /* 0x00000003ff037210 */ /* 0x000fe200007fe4ff */
[----:B-----5:R-:W-:Y:S01]  /*01b0*/  IMAD R17, R17, UR7, R0 ;  /* 0x0000000711117c24 */ /* 0x020fe2000f8e0200 */
[----:B------:R-:W-:-:S04]  /*01c0*/  LEA R0, R0, UR5, 0x2 ;  /* 0x0000000500007c11 */ /* 0x000fc8000f8e10ff */
[----:B-1----:R-:W-:-:S07]  /*01d0*/  LEA R4, R4, R17, 0xb ;  /* 0x0000001104047211 */ /* 0x002fce00078e58ff */
.L_x_29:
[----:B------:R-:W-:-:S04]  /*01e0*/  IMAD.WIDE.U32 R8, R5, 0x4, R22 ;  /* 0x0000000405087825 */ /* 0x000fc800078e0016 */
[----:B0-----:R-:W-:Y:S02]  /*01f0*/  IMAD.WIDE R24, R4, 0x4, R20 ;  /* 0x0000000404187825 */ /* 0x001fe400078e0214 */
[----:B------:R-:W2:Y:S04]  /*0200*/  LDG.E R8, desc[UR8][R8.64] ;  /* 0x0000000808087981 */ /* 0x000ea8000c1e1900 */
[----:B------:R-:W3:Y:S04]  /*0210*/  LDG.E R19, desc[UR8][R24.64] ;  /* 0x0000000818137981 */ /* 0x000ee8000c1e1900 */
[----:B--2---:R-:W-:Y:S04]  /*0220*/  STS [R7], R8 ;  /* 0x0000000807007388 */ /* 0x004fe80000000800 */
[----:B---3--:R-:W-:Y:S01]  /*0230*/  STS [R6], R19 ;  /* 0x0000001306007388 */ /* 0x008fe20000000800 */
[----:B------:R-:W-:Y:S06]  /*0240*/  BAR.SYNC.DEFER_BLOCKING 0x0 ;  /* 0x0000000000007b1d */ /* 0x000fec0000010000 */
[----:B------:R-:W-:Y:S04]  /*0250*/  LDS R10, [R0] ;  /* 0x00000000000a7984 */ /* 0x000fe80000000800 */
[----:B------:R-:W0:Y:S04]  /*0260*/  LDS.128 R12, [R16] ;  /* 0x00000000100c7984 */ /* 0x000e280000000c00 */
[----:B------:R-:W1:Y:S04]  /*0270*/  LDS R27, [R0+0x40] ;  /* 0x00004000001b7984 */ /* 0x000e680000000800 */
[----:B------:R-:W2:Y:S04]  /*0280*/  LDS R28, [R0+0x80] ;  /* 0x00008000001c7984 */ /* 0x000ea80000000800 */
[----:B------:R-:W3:Y:S04]  /*0290*/  LDS R26, [R0+0xc0] ;  /* 0x0000c000001a7984 */ /* 0x000ee80000000800 */
[----:B------:R-:W-:Y:S04]  /*02a0*/  LDS R29, [R0+0x140] ;  /* 0x00014000001d7984 */ /* 0x000fe80000000800 */
[----:B------:R-:W-:Y:S01]  /*02b0*/  LDS R19, [R0+0x180] ;  /* 0x0001800000137984 */ /* 0x000fe20000000800 */
[----:B0-----:R-:W-:-:S04]  /*02c0*/  FFMA R10, R12, R10, R11 ;  /* 0x0000000a0c0a7223 */ /* 0x001fc8000000000b */
[----:B-1----:R-:W-:Y:S02]  /*02d0*/  FFMA R27, R27, R13, R10 ;  /* 0x0000000d1b1b7223 */ /* 0x002fe4000000000a */
[----:B------:R-:W-:Y:S02]  /*02e0*/  LDS R13, [R0+0x100] ;  /* 0x00010000000d7984 */ /* 0x000fe40000000800 */
[----:B--2---:R-:W-:Y:S02]  /*02f0*/  FFMA R27, R28, R14, R27 ;  /* 0x0000000e1c1b7223 */ /* 0x004fe4000000001b */
[----:B------:R-:W0:Y:S02]  /*0300*/  LDS.128 R8, [R16+0x10] ;  /* 0x0000100010087984 */ /* 0x000e240000000c00 */
[----:B---3--:R-:W-:Y:S02]  /*0310*/  FFMA R15, R26, R15, R27 ;  /* 0x0000000f1a0f7223 */ /* 0x008fe4000000001b */
[----:B------:R-:W1:Y:S04]  /*0320*/  LDS R26, [R0+0x1c0] ;  /* 0x0001c000001a7984 */ /* 0x000e680000000800 */
[----:B------:R-:W-:Y:S01]  /*0330*/  LDS R27, [R0+0x240] ;  /* 0x00024000001b7984 */ /* 0x000fe20000000800 */
[----:B0-----:R-:W-:-:S03]  /*0340*/  FFMA R8, R8, R13, R15 ;  /* 0x0000000d08087223 */ /* 0x001fc6000000000f */
[----:B------:R-:W-:Y:S01]  /*0350*/  LDS.128 R12, [R16+0x20] ;  /* 0x00002000100c7984 */ /* 0x000fe20000000c00 */
[----:B------:R-:W-:-:S03]  /*0360*/  FFMA R8, R29, R9, R8 ;  /* 0x000000091d087223 */ /* 0x000fc60000000008 */
[----:B------:R-:W0:Y:S01]  /*0370*/  LDS R9, [R0+0x200] ;  /* 0x0002000000097984 */ /* 0x000e220000000800 */
[----:B------:R-:W-:-:S03]  /*0380*/  FFMA R19, R19, R10, R8 ;  /* 0x0000000a13137223 */ /* 0x000fc60000000008 */
[----:B------:R-:W2:Y:S01]  /*0390*/  LDS R10, [R0+0x280] ;  /* 0x00028000000a7984 */ /* 0x000ea20000000800 */
[----:B-1----:R-:W-:-:S03]  /*03a0*/  FFMA R11, R26, R11, R19 ;  /* 0x0000000b1a0b7223 */ /* 0x002fc60000000013 */
[----:B------:R-:W1:Y:S04]  /*03b0*/  LDS R8, [R0+0x2c0] ;  /* 0x0002c00000087984 */ /* 0x000e680000000800 */
[----:B------:R-:W-:Y:S04]  /*03c0*/  LDS R19, [R0+0x380] ;  /* 0x0003800000137984 */ /* 0x000fe80000000800 */
[----:B------:R-:W-:Y:S01]  /*03d0*/  LDS R26, [R0+0x3c0] ;  /* 0x0003c000001a7984 */ /* 0x000fe20000000800 */
[----:B0-----:R-:W-:-:S04]  /*03e0*/  FFMA R12, R12, R9, R11 ;  /* 0x000000090c0c7223 */ /* 0x001fc8000000000b */
[----:B------:R-:W-:Y:S02]  /*03f0*/  FFMA R13, R27, R13, R12 ;  /* 0x0000000d1b0d7223 */ /* 0x000fe4000000000c */
[----:B------:R-:W-:Y:S02]  /*0400*/  LDS R12, [R0+0x340] ;  /* 0x00034000000c7984 */ /* 0x000fe40000000800 */
[----:B--2---:R-:W-:Y:S02]  /*0410*/  FFMA R9, R10, R14, R13 ;  /* 0x0000000e0a097223 */ /* 0x004fe4000000000d */
[----:B------:R-:W-:Y:S02]  /*0420*/  LDS R13, [R0+0x300] ;  /* 0x00030000000d7984 */ /* 0x000fe40000000800 */
[----:B-1----:R-:W-:Y:S02]  /*0430*/  FFMA R15, R8, R15, R9 ;  /* 0x0000000f080f7223 */ /* 0x002fe40000000009 */
[----:B------:R-:W0:Y:S01]  /*0440*/  LDS.128 R8, [R16+0x30] ;  /* 0x0000300010087984 */ /* 0x000e220000000c00 */
[----:B------:R-:W-:Y:S06]  /*0450*/  BAR.SYNC.DEFER_BLOCKING 0x0 ;  /* 0x0000000000007b1d */ /* 0x000fec0000010000 */
[----:B------:R1:W2:Y:S04]  /*0460*/  LDG.E R29, desc[UR8][R2.64] ;  /* 0x00000008021d7981 */ /* 0x0002a8000c1e1900 */
[----:B------:R-:W3:Y:S01]  /*0470*/  LDG.E R25, desc[UR8][R24.64+0x20000] ;  /* 0x0200000818197981 */ /* 0x000ee2000c1e1900 */
[----:B0-----:R-:W-:-:S04]  /*0480*/  FFMA R13, R8, R13, R15 ;  /* 0x0000000d080d7223 */ /* 0x001fc8000000000f */
[----:B------:R-:W-:-:S04]  /*0490*/  FFMA R28, R12, R9, R13 ;  /* 0x000000090c1c7223 */ /* 0x000fc8000000000d */
[----:B------:R-:W-:-:S04]  /*04a0*/  FFMA R19, R19, R10, R28 ;  /* 0x0000000a13137223 */ /* 0x000fc8000000001c */
[----:B------:R-:W-:Y:S01]  /*04b0*/  FFMA R11, R26, R11, R19 ;  /* 0x0000000b1a0b7223 */ /* 0x000fe20000000013 */
[----:B------:R-:W-:Y:S01]  /*04c0*/  UISETP.GE.U32.AND UP0, UPT, UR4, 0xfe0, UPT ;  /* 0x00000fe00400788c */ /* 0x000fe2000bf06070 */
[----:B-1----:R-:W-:Y:S01]  /*04d0*/  IADD3 R2, P0, PT, R2, 0x80, RZ ;  /* 0x0000008002027810 */ /* 0x002fe20007f1e0ff */
[----:B------:R-:W-:Y:S01]  /*04e0*/  UIADD3 UR5, UPT, UPT, UR4, 0x20, URZ ;  /* 0x0000002004057890 */ /* 0x000fe2000fffe0ff */
[----:B------:R-:W-:Y:S02]  /*04f0*/  IADD3 R4, PT, PT, R4, 0x10000, RZ ;  /* 0x0001000004047810 */ /* 0x000fe40007ffe0ff */
[----:B------:R-:W-:Y:S02]  /*0500*/  IADD3 R5, PT, PT, R5, 0x20, RZ ;  /* 0x0000002005057810 */ /* 0x000fe40007ffe0ff */
[----:B------:R-:W-:Y:S02]  /*0510*/  IADD3.X R3, PT, PT, RZ, R3, RZ, P0, !PT ;  /* 0x00000003ff037210 */ /* 0x000fe400007fe4ff */
[----:B------:R-:W-:Y:S01]  /*0520*/  UMOV UR4, UR5 ;  /* 0x0000000500047c82 */ /* 0x000fe20008000000 */
[----:B--2---:R-:W-:Y:S04]  /*0530*/  STS [R7], R29 ;  /* 0x0000001d07007388 */ /* 0x004fe80000000800 */
[----:B---3--:R-:W-:Y:S01]  /*0540*/  STS [R6], R25 ;  /* 0x0000001906007388 */ /* 0x008fe20000000800 */
[----:B------:R-:W-:Y:S06]  /*0550*/  BAR.SYNC.DEFER_BLOCKING 0x0 ;  /* 0x0000000000007b1d */ /* 0x000fec0000010000 */
[----:B------:R-:W-:Y:S04]  /*0560*/  LDS R27, [R0] ;  /* 0x00000000001b7984 */ /* 0x000fe80000000800 */
[----:B------:R-:W0:Y:S04]  /*0570*/  LDS.128 R12, [R16] ;  /* 0x00000000100c7984 */ /* 0x000e280000000c00 */
[----:B------:R-:W1:Y:S04]  /*0580*/  LDS R8, [R0+0x40] ;  /* 0x0000400000087984 */ /* 0x000e680000000800 */
[----:B------:R-:W2:Y:S04]  /*0590*/  LDS R19, [R0+0x80] ;  /* 0x0000800000137984 */ /* 0x000ea80000000800 */
[----:B------:R-:W-:Y:S01]  /*05a0*/  LDS R25, [R0+0x180] ;  /* 0x0001800000197984 */ /* 0x000fe20000000800 */
[----:B0-----:R-:W-:-:S03]  /*05b0*/  FFMA R11, R12, R27, R11 ;  /* 0x0000001b0c0b7223 */ /* 0x001fc6000000000b */
[----:B------:R-:W0:Y:S01]  /*05c0*/  LDS R27, [R0+0xc0] ;  /* 0x0000c000001b7984 */ /* 0x000e220000000800 */
[----:B-1----:R-:W-:-:S03]  /*05d0*/  FFMA R24, R8, R13, R11 ;  /* 0x0000000d08187223 */ /* 0x002fc6000000000b */
[----:B------:R-:W-:Y:S04]  /*05e0*/  LDS R13, [R0+0x100] ;  /* 0x00010000000d7984 */ /* 0x000fe80000000800 */
[----:B------:R-:W1:Y:S04]  /*05f0*/  LDS.128 R8, [R16+0x10] ;  /* 0x0000100010087984 */ /* 0x000e680000000c00 */
[----:B------:R-:W3:Y:S01]  /*0600*/  LDS R12, [R0+0x140] ;  /* 0x00014000000c7984 */ /* 0x000ee20000000800 */
[----:B--2---:R-:W-:-:S03]  /*0610*/  FFMA R14, R19, R14, R24 ;  /* 0x0000000e130e7223 */ /* 0x004fc60000000018 */
[----:B------:R-:W-:Y:S04]  /*0620*/  LDS R24, [R0+0x240] ;  /* 0x0002400000187984 */ /* 0x000fe80000000800 */
[----:B------:R-:W-:Y:S01]  /*0630*/  LDS R19, [R0+0x280] ;  /* 0x0002800000137984 */ /* 0x000fe20000000800 */
[----:B0-----:R-:W-:-:S04]  /*0640*/  FFMA R15, R27, R15, R14 ;  /* 0x0000000f1b0f7223 */ /* 0x001fc8000000000e */
[----:B-1----:R-:W-:Y:S02]  /*0650*/  FFMA R13, R8, R13, R15 ;  /* 0x0000000d080d7223 */ /* 0x002fe4000000000f */
[----:B------:R-:W0:Y:S02]  /*0660*/  LDS R8, [R0+0x1c0] ;  /* 0x0001c00000087984 */ /* 0x000e240000000800 */
[----:B---3--:R-:W-:Y:S02]  /*0670*/  FFMA R26, R12, R9, R13 ;  /* 0x000000090c1a7223 */ /* 0x008fe4000000000d */
[----:B------:R-:W-:Y:S04]  /*0680*/  LDS R9, [R0+0x200] ;  /* 0x0002000000097984 */ /* 0x000fe80000000800 */
[----:B------:R-:W1:Y:S01]  /*0690*/  LDS.128 R12, [R16+0x20] ;  /* 0x00002000100c7984 */ /* 0x000e620000000c00 */
[----:B------:R-:W-:-:S04]  /*06a0*/  FFMA R25, R25, R10, R26 ;  /* 0x0000000a19197223 */ /* 0x000fc8000000001a */
[----:B0-----:R-:W-:Y:S02]  /*06b0*/  FFMA R11, R8, R11, R25 ;  /* 0x0000000b080b7223 */ /* 0x001fe40000000019 */
[----:B------:R-:W-:Y:S02]  /*06c0*/  LDS R25, [R0+0x3c0] ;  /* 0x0003c00000197984 */ /* 0x000fe40000000800 */
[----:B-1----:R-:W-:Y:S02]  /*06d0*/  FFMA R9, R12, R9, R11 ;  /* 0x000000090c097223 */ /* 0x002fe4000000000b */
[----:B------:R-:W0:Y:S02]  /*06e0*/  LDS R12, [R0+0x2c0] ;  /* 0x0002c000000c7984 */ /* 0x000e240000000800 */
[----:B------:R-:W-:Y:S02]  /*06f0*/  FFMA R26, R24, R13, R9 ;  /* 0x0000000d181a7223 */ /* 0x000fe40000000009 */
[----:B------:R-:W-:Y:S04]  /*0700*/  LDS R13, [R0+0x300] ;  /* 0x00030000000d7984 */ /* 0x000fe80000000800 */
[----:B------:R-:W1:Y:S01]  /*0710*/  LDS.128 R8, [R16+0x30] ;  /* 0x0000300010087984 */ /* 0x000e620000000c00 */
[----:B------:R-:W-:-:S03]  /*0720*/  FFMA R19, R19, R14, R26 ;  /* 0x0000000e13137223 */ /* 0x000fc6000000001a */
[----:B------:R-:W2:Y:S04]  /*0730*/  LDS R24, [R0+0x340] ;  /* 0x0003400000187984 */ /* 0x000ea80000000800 */
[----:B------:R-:W3:Y:S01]  /*0740*/  LDS R14, [R0+0x380] ;  /* 0x00038000000e7984 */ /* 0x000ee20000000800 */
[----:B0-----:R-:W-:-:S04]  /*0750*/  FFMA R15, R12, R15, R19 ;  /* 0x0000000f0c0f7223 */ /* 0x001fc80000000013 */
[----:B-1----:R-:W-:-:S04]  /*0760*/  FFMA R13, R8, R13, R15 ;  /* 0x0000000d080d7223 */ /* 0x002fc8000000000f */
[----:B--2---:R-:W-:-:S04]  /*0770*/  FFMA R9, R24, R9, R13 ;  /* 0x0000000918097223 */ /* 0x004fc8000000000d */
[----:B---3--:R-:W-:-:S04]  /*0780*/  FFMA R10, R14, R10, R9 ;  /* 0x0000000a0e0a7223 */ /* 0x008fc80000000009 */
[----:B------:R-:W-:Y:S01]  /*0790*/  FFMA R11, R25, R11, R10 ;  /* 0x0000000b190b7223 */ /* 0x000fe2000000000a */
[----:B------:R-:W-:Y:S06]  /*07a0*/  BAR.SYNC.DEFER_BLOCKING 0x0 ;  /* 0x0000000000007b1d */ /* 0x000fec0000010000 */
[----:B------:R-:W-:Y:S05]  /*07b0*/  BRA.U !UP0, `(.L_x_29) ;  /* 0xfffffff908887547 */ /* 0x000fea000b83ffff */
[----:B------:R-:W-:-:S04]  /*07c0*/  ISETP.GT.AND P0, PT, R17, 0x7ff, PT ;  /* 0x000007ff1100780c */ /* 0x000fc80003f04270 */
[----:B------:R-:W-:-:S13]  /*07d0*/  ISETP.GT.U32.OR P0, PT, R18, 0x9ff, P0 ;  /* 0x000009ff1200780c */ /* 0x000fda0000704470 */
[----:B------:R-:W-:Y:S05]  /*07e0*/  @P0 EXIT ;  /* 0x000000000000094d */ /* 0x000fea0003800000 */
[----:B------:R-:W0:Y:S01]  /*07f0*/  LDC.64 R2, c[0x0][0x390] ;  /* 0x0000e400ff027b82 */ /* 0x000e220000000a00 */
[----:B------:R-:W-:-:S05]  /*0800*/  LEA R17, R18, R17, 0xb ;  /* 0x0000001112117211 */ /* 0x000fca00078e58ff */
[----:B0-----:R-:W-:-:S05]  /*0810*/  IMAD.WIDE R2, R17, 0x4, R2 ;  /* 0x0000000411027825 */ /* 0x001fca00078e0202 */
[----:B------:R-:W-:Y:S01]  /*0820*/  STG.E desc[UR8][R2.64], R11 ;  /* 0x0000000b02007986 */ /* 0x000fe2000c101908 */
[----:B------:R-:W-:Y:S05]  /*0830*/  EXIT ;  /* 0x000000000000794d */ /* 0x000fea0003800000 */
.L_x_30:
        /* <DEDUP_REMOVED lines=12> */
.L_x_38:


//--------------------- .text._Z8matmul_0PfS_S_   --------------------------
	.section	.text._Z8matmul_0PfS_S_,"ax",@progbits
	.align	128
        .global         _Z8matmul_0PfS_S_
        .type           _Z8matmul_0PfS_S_,@function
        .size           _Z8matmul_0PfS_S_,(.L_x_39 - _Z8matmul_0PfS_S_)
        .other          _Z8matmul_0PfS_S_,@"STO_CUDA_ENTRY STV_DEFAULT"
_Z8matmul_0PfS_S_:
.text._Z8matmul_0PfS_S_:
[----:B------:R-:W-:Y:S01]  /*0000*/  LDC R1, c[0x0][0x37c] ;  /* 0x0000df00ff017b82 */ /* 0x000fe20000000800 */
[----:B------:R-:W0:Y:S07]  /*0010*/  S2R R2, SR_TID.Y ;  /* 0x0000000000027919 */ /* 0x000e2e0000002200 */
[----:B------:R-:W0:Y:S01]  /*0020*/  S2UR UR4, SR_CTAID.Y ;  /* 0x00000000000479c3 */ /* 0x000e220000002600 */
[----:B------:R-:W1:Y:S01]  /*0030*/  LDCU.128 UR12, c[0x0][0x380] ;  /* 0x00007000ff0c77ac */ /* 0x000e620008000c00 */
[----:B------:R-:W-:Y:S01]  /*0040*/  HFMA2 R3, -RZ, RZ, 0, 0 ;  /* 0x00000000ff037431 */ /* 0x000fe200000001ff */
[----:B------:R-:W2:Y:S01]  /*0050*/  S2R R9, SR_TID.X ;  /* 0x0000000000097919 */ /* 0x000ea20000002100 */
[----:B------:R-:W-:Y:S01]  /*0060*/  MOV R14, RZ ;  /* 0x000000ff000e7202 */ /* 0x000fe20000000f00 */
[----:B------:R-:W3:Y:S03]  /*0070*/  LDCU.64 UR8, c[0x0][0x358] ;  /* 0x00006b00ff0877ac */ /* 0x000ee60008000a00 */
[----:B------:R-:W0:Y:S08]  /*0080*/  LDC R7, c[0x0][0x364] ;  /* 0x0000d900ff077b82 */ /* 0x000e300000000800 */
[----:B------:R-:W2:Y:S01]  /*0090*/  S2UR UR6, SR_CTAID.X ;  /* 0x00000000000679c3 */ /* 0x000ea20000002500 */
[----:B-1----:R-:W-:-:S07]  /*00a0*/  UIADD3 UR5, UP0, UPT, UR14, 0x10000, URZ ;  /* 0x000100000e057890 */ /* 0x002fce000ff1e0ff */
[----:B------:R-:W2:Y:S01]  /*00b0*/  LDC R0, c[0x0][0x360] ;  /* 0x0000d800ff007b82 */ /* 0x000ea20000000800 */
[----:B0-----:R-:W-:-:S04]  /*00c0*/  IMAD.WIDE.U32 R4, R7, UR4, R2 ;  /* 0x0000000407047c25 */ /* 0x001fc8000f8e0002 */
[----:B------:R-:W-:Y:S01]  /*00d0*/  IMAD R7, R7, UR4, R2 ;  /* 0x0000000407077c24 */ /* 0x000fe2000f8e0202 */
[----:B------:R-:W-:Y:S01]  /*00e0*/  LEA R8, P0, R4, UR12, 0xe ;  /* 0x0000000c04087c11 */ /* 0x000fe2000f8070ff */
[----:B------:R-:W-:-:S03]  /*00f0*/  UMOV UR4, URZ ;  /* 0x000000ff00047c82 */ /* 0x000fc60008000000 */
[----:B------:R-:W-:Y:S02]  /*0100*/  IADD3 R8, P1, PT, R8, 0x20, RZ ;  /* 0x0000002008087810 */ /* 0x000fe40007f3e0ff */
[----:B------:R-:W-:-:S04]  /*0110*/  LEA.HI.X R5, R4, UR13, R5, 0xe, P0 ;  /* 0x0000000d04057c11 */ /* 0x000fc800080f7405 */
[----:B------:R-:W-:Y:S01]  /*0120*/  IADD3.X R5, PT, PT, RZ, R5, RZ, P1, !PT ;  /* 0x00000005ff057210 */ /* 0x000fe20000ffe4ff */
[----:B--2---:R-:W-:Y:S01]  /*0130*/  IMAD R0, R0, UR6, R9 ;  /* 0x0000000600007c24 */ /* 0x004fe2000f8e0209 */
[----:B------:R-:W-:-:S04]  /*0140*/  UIADD3.X UR6, UPT, UPT, URZ, UR15, URZ, UP0, !UPT ;  /* 0x0000000fff067290 */ /* 0x000fc800087fe4ff */
[----:B---3--:R-:W-:-:S08]  /*0150*/  MOV R6, R0 ;  /* 0x0000000000067202 */ /* 0x008fd00000000f00 */
.L_x_31:
[----:B------:R-:W-:Y:S02]  /*0160*/  MOV R2, UR5 ;  /* 0x0000000500027c02 */ /* 0x000fe40008000f00 */
[----:B------:R-:W-:Y:S02]  /*0170*/  MOV R3, UR6 ;  /* 0x0000000600037c02 */ /* 0x000fe40008000f00 */
[----:B------:R-:W-:Y:S01]  /*0180*/  MOV R4, R8 ;  /* 0x0000000800047202 */ /* 0x000fe20000000f00 */
[----:B------:R-:W-:-:S04]  /*0190*/  IMAD.WIDE R2, R6, 0x4, R2 ;  /* 0x0000000406027825 */ /* 0x000fc800078e0202 */
[----:B------:R-:W2:Y:S04]  /*01a0*/  LDG.E R15, desc[UR8][R4.64+-0x20] ;  /* 0xffffe008040f7981 */ /* 0x000ea8000c1e1900 */
[----:B------:R-:W2:Y:S04]  /*01b0*/  LDG.E R16, desc[UR8][R2.64+-0x10000] ;  /* 0xff00000802107981 */ /* 0x000ea8000c1e1900 */
[----:B------:R-:W3:Y:S04]  /*01c0*/  LDG.E R24, desc[UR8][R4.64+-0x1c] ;  /* 0xffffe40804187981 */ /* 0x000ee8000c1e1900 */
[----:B------:R-:W3:Y:S04]  /*01d0*/  LDG.E R25, desc[UR8][R2.64+-0xe000] ;  /* 0xff20000802197981 */ /* 0x000ee8000c1e1900 */
[----:B------:R-:W4:Y:S04]  /*01e0*/  LDG.E R19, desc[UR8][R4.64+-0x18] ;  /* 0xffffe80804137981 */ /* 0x000f28000c1e1900 */
[----:B------:R-:W4:Y:S04]  /*01f0*/  LDG.E R18, desc[UR8][R2.64+-0xc000] ;  /* 0xff40000802127981 */ /* 0x000f28000c1e1900 */
        /* <DEDUP_REMOVED lines=13> */
[----:B--2---:R-:W-:-:S03]  /*02d0*/  FFMA R15, R15, R16, R14 ;  /* 0x000000100f0f7223 */ /* 0x004fc6000000000e */
[----:B------:R-:W2:Y:S04]  /*02e0*/  LDG.E R16, desc[UR8][R4.64] ;  /* 0x0000000804107981 */ /* 0x000ea8000c1e1900 */
[----:B------:R-:W2:Y:S01]  /*02f0*/  LDG.E R14, desc[UR8][R4.64+0x4] ;  /* 0x00000408040e7981 */ /* 0x000ea2000c1e1900 */
[----:B---3--:R-:W-:-:S03]  /*0300*/  FFMA R24, R24, R25, R15 ;  /* 0x0000001918187223 */ /* 0x008fc6000000000f */
[----:B------:R-:W3:Y:S01]  /*0310*/  LDG.E R15, desc[UR8][R2.64+0x2000] ;  /* 0x00200008020f7981 */ /* 0x000ee2000c1e1900 */
[----:B----4-:R-:W-:-:S03]  /*0320*/  FFMA R25, R19, R18, R24 ;  /* 0x0000001213197223 */ /* 0x010fc60000000018 */
[----:B------:R-:W4:Y:S04]  /*0330*/  LDG.E R18, desc[UR8][R4.64+0x8] ;  /* 0x0000080804127981 */ /* 0x000f28000c1e1900 */
[----:B------:R-:W4:Y:S01]  /*0340*/  LDG.E R19, desc[UR8][R2.64+0x4000] ;  /* 0x0040000802137981 */ /* 0x000f22000c1e1900 */
[----:B-----5:R-:W-:-:S03]  /*0350*/  FFMA R25, R20, R21, R25 ;  /* 0x0000001514197223 */ /* 0x020fc60000000019 */
[----:B------:R-:W5:Y:S04]  /*0360*/  LDG.E R20, desc[UR8][R4.64+0xc] ;  /* 0x00000c0804147981 */ /* 0x000f68000c1e1900 */
[----:B------:R-:W5:Y:S01]  /*0370*/  LDG.E R21, desc[UR8][R2.64+0x6000] ;  /* 0x0060000802157981 */ /* 0x000f62000c1e1900 */
[----:B------:R-:W-:-:S03]  /*0380*/  FFMA R25, R22, R23, R25 ;  /* 0x0000001716197223 */ /* 0x000fc60000000019 */
[----:B------:R-:W5:Y:S04]  /*0390*/  LDG.E R22, desc[UR8][R4.64+0x10] ;  /* 0x0000100804167981 */ /* 0x000f68000c1e1900 */
[----:B------:R-:W5:Y:S01]  /*03a0*/  LDG.E R23, desc[UR8][R2.64+0x8000] ;  /* 0x0080000802177981 */ /* 0x000f62000c1e1900 */
[----:B------:R-:W-:-:S03]  /*03b0*/  FFMA R28, R12, R13, R25 ;  /* 0x0000000d0c1c7223 */ /* 0x000fc60000000019 */
[----:B------:R-:W5:Y:S04]  /*03c0*/  LDG.E R24, desc[UR8][R4.64+0x14] ;  /* 0x0000140804187981 */ /* 0x000f68000c1e1900 */
[----:B------:R-:W5:Y:S04]  /*03d0*/  LDG.E R25, desc[UR8][R2.64+0xa000] ;  /* 0x00a0000802197981 */ /* 0x000f68000c1e1900 */
[----:B------:R0:W5:Y:S04]  /*03e0*/  LDG.E R13, desc[UR8][R4.64+0x18] ;  /* 0x00001808040d7981 */ /* 0x000168000c1e1900 */
[----:B------:R-:W5:Y:S01]  /*03f0*/  LDG.E R12, desc[UR8][R2.64+0xc000] ;  /* 0x00c00008020c7981 */ /* 0x000f62000c1e1900 */
[----:B------:R-:W-:-:S04]  /*0400*/  FFMA R9, R9, R8, R28 ;  /* 0x0000000809097223 */ /* 0x000fc8000000001c */
[----:B------:R-:W-:Y:S01]  /*0410*/  FFMA R9, R10, R11, R9 ;  /* 0x0000000b0a097223 */ /* 0x000fe20000000009 */
[----:B------:R-:W-:-:S04]  /*0420*/  UIADD3 UR4, UPT, UPT, UR4, 0x10, URZ ;  /* 0x0000001004047890 */ /* 0x000fc8000fffe0ff */
[----:B------:R-:W-:Y:S01]  /*0430*/  UISETP.NE.AND UP0, UPT, UR4, 0x1000, UPT ;  /* 0x000010000400788c */ /* 0x000fe2000bf05270 */
[----:B------:R-:W-:Y:S02]  /*0440*/  IADD3 R8, P0, PT, R4, 0x40, RZ ;  /* 0x0000004004087810 */ /* 0x000fe40007f1e0ff */
[----:B------:R-:W-:Y:S02]  /*0450*/  IADD3 R6, PT, PT, R6, 0x8000, RZ ;  /* 0x0000800006067810 */ /* 0x000fe40007ffe0ff */
[----:B0-----:R-:W-:Y:S01]  /*0460*/  IADD3.X R5, PT, PT, RZ, R5, RZ, P0, !PT ;  /* 0x00000005ff057210 */ /* 0x001fe200007fe4ff */
[----:B--2---:R-:W-:-:S04]  /*0470*/  FFMA R9, R16, R17, R9 ;  /* 0x0000001110097223 */ /* 0x004fc80000000009 */
[----:B---3--:R-:W-:-:S04]  /*0480*/  FFMA R9, R14, R15, R9 ;  /* 0x0000000f0e097223 */ /* 0x008fc80000000009 */
[----:B----4-:R-:W-:-:S04]  /*0490*/  FFMA R9, R18, R19, R9 ;  /* 0x0000001312097223 */ /* 0x010fc80000000009 */
[----:B-----5:R-:W-:-:S04]  /*04a0*/  FFMA R9, R20, R21, R9 ;  /* 0x0000001514097223 */ /* 0x020fc80000000009 */
[----:B------:R-:W-:-:S04]  /*04b0*/  FFMA R9, R22, R23, R9 ;  /* 0x0000001716097223 */ /* 0x000fc80000000009 */
[----:B------:R-:W-:-:S04]  /*04c0*/  FFMA R24, R24, R25, R9 ;  /* 0x0000001918187223 */ /* 0x000fc80000000009 */
[----:B------:R-:W-:-:S04]  /*04d0*/  FFMA R13, R13, R12, R24 ;  /* 0x0000000c0d0d7223 */ /* 0x000fc80000000018 */
[----:B------:R-:W-:Y:S01]  /*04e0*/  FFMA R14, R26, R27, R13 ;  /* 0x0000001b1a0e7223 */ /* 0x000fe2000000000d */
[----:B------:R-:W-:Y:S06]  /*04f0*/  BRA.U UP0, `(.L_x_31) ;  /* 0xfffffffd00187547 */ /* 0x000fec000b83ffff */
        /* <DEDUP_REMOVED lines=8> */
.L_x_32:
        /* <DEDUP_REMOVED lines=16> */
.L_x_39:


//--------------------- .nv.shared._Z8matmul_5PfS_S_ --------------------------
	.section	.nv.shared._Z8matmul_5PfS_S_,"aw",@nobits
	.sectionflags	@""
	.align	4
.nv.shared._Z8matmul_5PfS_S_:
	.zero		9216


//--------------------- .nv.shared.reserved.0     --------------------------
	.section	.nv.shared.reserved.0,"aw",@nobits
	.weak		__nv_reservedSMEM_offset_0_alias
	.size		__nv_reservedSMEM_offset_0_alias, 0, 64
	.other		__nv_reservedSMEM_offset_0_alias,@"STO_CUDA_RESERVED_SHARED STV_DEFAULT"
__nv_reservedSMEM_offset_0_alias:
	.zero		0
	.zero		64


//--------------------- .nv.shared._Z8matmul_4PfS_S_ --------------------------
	.section	.nv.shared._Z8matmul_4PfS_S_,"aw",@nobits
	.sectionflags	@""
	.align	4
.nv.shared._Z8matmul_4PfS_S_:
	.zero		9216


//--------------------- .nv.shared._Z8matmul_3PfS_S_ --------------------------
	.section	.nv.shared._Z8matmul_3PfS_S_,"aw",@nobits
	.sectionflags	@""
	.align	4
.nv.shared._Z8matmul_3PfS_S_:
	.zero		9216


//--------------------- .nv.shared._Z8matmul_2PfS_S_ --------------------------
	.section	.nv.shared._Z8matmul_2PfS_S_,"aw",@nobits
	.sectionflags	@""
	.align	4
.nv.shared._Z8matmul_2PfS_S_:
	.zero		5120


//--------------------- .nv.shared._Z8matmul_sPfS_S_ --------------------------
	.section	.nv.shared._Z8matmul_sPfS_S_,"aw",@nobits
	.sectionflags	@""
	.align	4
.nv.shared._Z8matmul_sPfS_S_:
	.zero		3072


//--------------------- .nv.constant0._Z8matmul_5PfS_S_ --------------------------
	.section	.nv.constant0._Z8matmul_5PfS_S_,"a",@progbits
	.sectionflags	@""
	.align	4
.nv.constant0._Z8matmul_5PfS_S_:
	.zero		920


//--------------------- .nv.constant0._Z8matmul_4PfS_S_ --------------------------
	.section	.nv.constant0._Z8matmul_4PfS_S_,"a",@progbits
	.sectionflags	@""
	.align	4
.nv.constant0._Z8matmul_4PfS_S_:
	.zero		920


//--------------------- .nv.constant0._Z8matmul_3PfS_S_ --------------------------
	.section	.nv.constant0._Z8matmul_3PfS_S_,"a",@progbits
	.sectionflags	@""
	.align	4
.nv.constant0._Z8matmul_3PfS_S_:
	.zero		920


//--------------------- .nv.constant0._Z8matmul_2PfS_S_ --------------------------
	.section	.nv.constant0._Z8matmul_2PfS_S_,"a",@progbits
	.sectionflags	@""
	.align	4
.nv.constant0._Z8matmul_2PfS_S_:
	.zero		920


//--------------------- .nv.constant0._Z8matmul_1PfS_S_ --------------------------
	.section	.nv.constant0._Z8matmul_1PfS_S_,"a",@progbits
	.sectionflags	@""
	.align	4
.nv.constant0._Z8matmul_1PfS_S_:
	.zero		920


//--------------------- .nv.constant0._Z8matmul_sPfS_S_ --------------------------
	.section	.nv.constant0._Z8matmul_sPfS_S_,"a",@progbits
	.sectionflags	@""
	.align	4
.nv.constant0._Z8matmul_sPfS_S_:
	.zero		920


//--------------------- .nv.constant0._Z8matmul_0PfS_S_ --------------------------
	.section	.nv.constant0._Z8matmul_0PfS_S_,"a",@progbits
	.sectionflags	@""
	.align	4
.nv.constant0._Z8matmul_0PfS_S_:
	.zero		920


//--------------------- SYMBOLS --------------------------

	.type		.nv.reservedSmem.offset0,@object
	.size		.nv.reservedSmem.offset0,0x4
	.type		.nv.reservedSmem.cap,@object
	.size		.nv.reservedSmem.cap,0x4
